//
// Generated by NVIDIA NVVM Compiler
//
// Compiler Build ID: CL-36424714
// Cuda compilation tools, release 13.0, V13.0.88
// Based on NVVM 20.0.0
//

.version 9.0
.target sm_100
.address_size 64

	// .globl	_Z26findPotentialZeroCrossingsPKdPiii
.global .align 1 .b8 _ZN34_INTERNAL_40b81703_4_k_cu_eff2a89b4cuda3std3__45__cpo5beginE[1];
.global .align 1 .b8 _ZN34_INTERNAL_40b81703_4_k_cu_eff2a89b4cuda3std3__45__cpo3endE[1];
.global .align 1 .b8 _ZN34_INTERNAL_40b81703_4_k_cu_eff2a89b4cuda3std3__45__cpo6cbeginE[1];
.global .align 1 .b8 _ZN34_INTERNAL_40b81703_4_k_cu_eff2a89b4cuda3std3__45__cpo4cendE[1];
.global .align 1 .b8 _ZN34_INTERNAL_40b81703_4_k_cu_eff2a89b4cuda3std3__45__cpo6rbeginE[1];
.global .align 1 .b8 _ZN34_INTERNAL_40b81703_4_k_cu_eff2a89b4cuda3std3__45__cpo4rendE[1];
.global .align 1 .b8 _ZN34_INTERNAL_40b81703_4_k_cu_eff2a89b4cuda3std3__45__cpo7crbeginE[1];
.global .align 1 .b8 _ZN34_INTERNAL_40b81703_4_k_cu_eff2a89b4cuda3std3__45__cpo5crendE[1];
.global .align 1 .b8 _ZN34_INTERNAL_40b81703_4_k_cu_eff2a89b4cuda3std3__436_GLOBAL__N__40b81703_4_k_cu_eff2a89b6ignoreE[1];
.global .align 1 .b8 _ZN34_INTERNAL_40b81703_4_k_cu_eff2a89b4cuda3std3__419piecewise_constructE[1];
.global .align 1 .b8 _ZN34_INTERNAL_40b81703_4_k_cu_eff2a89b4cuda3std3__48in_placeE[1];
.global .align 1 .b8 _ZN34_INTERNAL_40b81703_4_k_cu_eff2a89b4cuda3std3__420unreachable_sentinelE[1];
.global .align 1 .b8 _ZN34_INTERNAL_40b81703_4_k_cu_eff2a89b4cuda3std3__47nulloptE[1];
.global .align 1 .b8 _ZN34_INTERNAL_40b81703_4_k_cu_eff2a89b4cuda3std3__48unexpectE[1];
.global .align 1 .b8 _ZN34_INTERNAL_40b81703_4_k_cu_eff2a89b4cuda3std6ranges3__45__cpo4swapE[1];
.global .align 1 .b8 _ZN34_INTERNAL_40b81703_4_k_cu_eff2a89b4cuda3std6ranges3__45__cpo9iter_moveE[1];
.global .align 1 .b8 _ZN34_INTERNAL_40b81703_4_k_cu_eff2a89b4cuda3std6ranges3__45__cpo5beginE[1];
.global .align 1 .b8 _ZN34_INTERNAL_40b81703_4_k_cu_eff2a89b4cuda3std6ranges3__45__cpo3endE[1];
.global .align 1 .b8 _ZN34_INTERNAL_40b81703_4_k_cu_eff2a89b4cuda3std6ranges3__45__cpo6cbeginE[1];
.global .align 1 .b8 _ZN34_INTERNAL_40b81703_4_k_cu_eff2a89b4cuda3std6ranges3__45__cpo4cendE[1];
.global .align 1 .b8 _ZN34_INTERNAL_40b81703_4_k_cu_eff2a89b4cuda3std6ranges3__45__cpo7advanceE[1];
.global .align 1 .b8 _ZN34_INTERNAL_40b81703_4_k_cu_eff2a89b4cuda3std6ranges3__45__cpo9iter_swapE[1];
.global .align 1 .b8 _ZN34_INTERNAL_40b81703_4_k_cu_eff2a89b4cuda3std6ranges3__45__cpo4nextE[1];
.global .align 1 .b8 _ZN34_INTERNAL_40b81703_4_k_cu_eff2a89b4cuda3std6ranges3__45__cpo4prevE[1];
.global .align 1 .b8 _ZN34_INTERNAL_40b81703_4_k_cu_eff2a89b4cuda3std6ranges3__45__cpo4dataE[1];
.global .align 1 .b8 _ZN34_INTERNAL_40b81703_4_k_cu_eff2a89b4cuda3std6ranges3__45__cpo5cdataE[1];
.global .align 1 .b8 _ZN34_INTERNAL_40b81703_4_k_cu_eff2a89b4cuda3std6ranges3__45__cpo4sizeE[1];
.global .align 1 .b8 _ZN34_INTERNAL_40b81703_4_k_cu_eff2a89b4cuda3std6ranges3__45__cpo5ssizeE[1];
.global .align 1 .b8 _ZN34_INTERNAL_40b81703_4_k_cu_eff2a89b4cuda3std6ranges3__45__cpo8distanceE[1];
.global .align 1 .b8 _ZN34_INTERNAL_40b81703_4_k_cu_eff2a89b6thrust24THRUST_300001_SM_1000_NS8cuda_cub3parE[1];
.global .align 1 .b8 _ZN34_INTERNAL_40b81703_4_k_cu_eff2a89b6thrust24THRUST_300001_SM_1000_NS8cuda_cub10par_nosyncE[1];
.global .align 1 .b8 _ZN34_INTERNAL_40b81703_4_k_cu_eff2a89b6thrust24THRUST_300001_SM_1000_NS6system6detail10sequential3seqE[1];
.global .align 1 .b8 _ZN34_INTERNAL_40b81703_4_k_cu_eff2a89b6thrust24THRUST_300001_SM_1000_NS6system3cpp3parE[1];
.global .align 1 .b8 _ZN34_INTERNAL_40b81703_4_k_cu_eff2a89b6thrust24THRUST_300001_SM_1000_NS12placeholders2_1E[1];
.global .align 1 .b8 _ZN34_INTERNAL_40b81703_4_k_cu_eff2a89b6thrust24THRUST_300001_SM_1000_NS12placeholders2_2E[1];
.global .align 1 .b8 _ZN34_INTERNAL_40b81703_4_k_cu_eff2a89b6thrust24THRUST_300001_SM_1000_NS12placeholders2_3E[1];
.global .align 1 .b8 _ZN34_INTERNAL_40b81703_4_k_cu_eff2a89b6thrust24THRUST_300001_SM_1000_NS12placeholders2_4E[1];
.global .align 1 .b8 _ZN34_INTERNAL_40b81703_4_k_cu_eff2a89b6thrust24THRUST_300001_SM_1000_NS12placeholders2_5E[1];
.global .align 1 .b8 _ZN34_INTERNAL_40b81703_4_k_cu_eff2a89b6thrust24THRUST_300001_SM_1000_NS12placeholders2_6E[1];
.global .align 1 .b8 _ZN34_INTERNAL_40b81703_4_k_cu_eff2a89b6thrust24THRUST_300001_SM_1000_NS12placeholders2_7E[1];
.global .align 1 .b8 _ZN34_INTERNAL_40b81703_4_k_cu_eff2a89b6thrust24THRUST_300001_SM_1000_NS12placeholders2_8E[1];
.global .align 1 .b8 _ZN34_INTERNAL_40b81703_4_k_cu_eff2a89b6thrust24THRUST_300001_SM_1000_NS12placeholders2_9E[1];
.global .align 1 .b8 _ZN34_INTERNAL_40b81703_4_k_cu_eff2a89b6thrust24THRUST_300001_SM_1000_NS12placeholders3_10E[1];
.global .align 1 .b8 _ZN34_INTERNAL_40b81703_4_k_cu_eff2a89b6thrust24THRUST_300001_SM_1000_NS3seqE[1];
.global .align 1 .b8 _ZN34_INTERNAL_40b81703_4_k_cu_eff2a89b6thrust24THRUST_300001_SM_1000_NS6deviceE[1];
.extern .shared .align 16 .b8 sharedData[];

.visible .entry _Z26findPotentialZeroCrossingsPKdPiii(
	.param .u64 .ptr .align 1 _Z26findPotentialZeroCrossingsPKdPiii_param_0,
	.param .u64 .ptr .align 1 _Z26findPotentialZeroCrossingsPKdPiii_param_1,
	.param .u32 _Z26findPotentialZeroCrossingsPKdPiii_param_2,
	.param .u32 _Z26findPotentialZeroCrossingsPKdPiii_param_3
)
{
	.reg .pred 	%p<3>;
	.reg .b32 	%r<9>;
	.reg .b64 	%rd<9>;
	.reg .b64 	%fd<2>;

	ld.param.u64 	%rd1, [_Z26findPotentialZeroCrossingsPKdPiii_param_0];
	ld.param.u64 	%rd2, [_Z26findPotentialZeroCrossingsPKdPiii_param_1];
	ld.param.u32 	%r3, [_Z26findPotentialZeroCrossingsPKdPiii_param_2];
	ld.param.u32 	%r2, [_Z26findPotentialZeroCrossingsPKdPiii_param_3];
	mov.u32 	%r4, %ctaid.x;
	mov.u32 	%r5, %ntid.x;
	mov.u32 	%r6, %tid.x;
	mad.lo.s32 	%r1, %r4, %r5, %r6;
	min.s32 	%r7, %r3, %r2;
	setp.le.s32 	%p1, %r7, %r1;
	@%p1 bra 	$L__BB0_2;
	cvta.to.global.u64 	%rd3, %rd1;
	cvta.to.global.u64 	%rd4, %rd2;
	mul.wide.s32 	%rd5, %r1, 8;
	add.s64 	%rd6, %rd3, %rd5;
	ld.global.f64 	%fd1, [%rd6];
	setp.le.f64 	%p2, %fd1, 0d0000000000000000;
	selp.b32 	%r8, %r1, %r2, %p2;
	mul.wide.s32 	%rd7, %r1, 4;
	add.s64 	%rd8, %rd4, %rd7;
	st.global.u32 	[%rd8], %r8;
$L__BB0_2:
	ret;

}
	// .globl	_Z14reduceMinIndexPii
.visible .entry _Z14reduceMinIndexPii(
	.param .u64 .ptr .align 1 _Z14reduceMinIndexPii_param_0,
	.param .u32 _Z14reduceMinIndexPii_param_1
)
{
	.reg .pred 	%p<7>;
	.reg .b32 	%r<14>;
	.reg .b64 	%rd<7>;

	ld.param.u64 	%rd2, [_Z14reduceMinIndexPii_param_0];
	ld.param.u32 	%r6, [_Z14reduceMinIndexPii_param_1];
	mov.u32 	%r1, %tid.x;
	mov.u32 	%r2, %ntid.x;
	setp.lt.u32 	%p1, %r2, 2;
	@%p1 bra 	$L__BB1_6;
	cvta.to.global.u64 	%rd3, %rd2;
	mul.wide.u32 	%rd4, %r1, 4;
	add.s64 	%rd1, %rd3, %rd4;
	mov.b32 	%r13, 1;
$L__BB1_2:
	mov.u32 	%r3, %r13;
	shl.b32 	%r13, %r3, 1;
	add.s32 	%r8, %r13, 1023;
	and.b32  	%r10, %r8, %r1;
	setp.ne.s32 	%p2, %r10, 0;
	add.s32 	%r11, %r3, %r1;
	setp.ge.s32 	%p3, %r11, %r6;
	or.pred  	%p4, %p2, %p3;
	@%p4 bra 	$L__BB1_5;
	mul.wide.s32 	%rd5, %r3, 4;
	add.s64 	%rd6, %rd1, %rd5;
	ld.global.u32 	%r5, [%rd6];
	ld.global.u32 	%r12, [%rd1];
	setp.ge.s32 	%p5, %r5, %r12;
	@%p5 bra 	$L__BB1_5;
	st.global.u32 	[%rd1], %r5;
$L__BB1_5:
	bar.sync 	0;
	setp.lt.u32 	%p6, %r13, %r2;
	@%p6 bra 	$L__BB1_2;
$L__BB1_6:
	ret;

}
	// .globl	_Z24complexConjugateMultiplyP7double2i
.visible .entry _Z24complexConjugateMultiplyP7double2i(
	.param .u64 .ptr .align 1 _Z24complexConjugateMultiplyP7double2i_param_0,
	.param .u32 _Z24complexConjugateMultiplyP7double2i_param_1
)
{
	.reg .pred 	%p<2>;
	.reg .b32 	%r<6>;
	.reg .b64 	%rd<5>;
	.reg .b64 	%fd<7>;

	ld.param.u64 	%rd1, [_Z24complexConjugateMultiplyP7double2i_param_0];
	ld.param.u32 	%r2, [_Z24complexConjugateMultiplyP7double2i_param_1];
	mov.u32 	%r3, %ctaid.x;
	mov.u32 	%r4, %ntid.x;
	mov.u32 	%r5, %tid.x;
	mad.lo.s32 	%r1, %r3, %r4, %r5;
	setp.ge.s32 	%p1, %r1, %r2;
	@%p1 bra 	$L__BB2_2;
	cvta.to.global.u64 	%rd2, %rd1;
	mul.wide.s32 	%rd3, %r1, 16;
	add.s64 	%rd4, %rd2, %rd3;
	ld.global.v2.f64 	{%fd1, %fd2}, [%rd4];
	mul.f64 	%fd3, %fd2, %fd2;
	fma.rn.f64 	%fd4, %fd1, %fd1, %fd3;
	mul.f64 	%fd5, %fd1, %fd2;
	sub.f64 	%fd6, %fd5, %fd5;
	st.global.v2.f64 	[%rd4], {%fd4, %fd6};
$L__BB2_2:
	ret;

}
	// .globl	_Z17normalizeAutocorrPdi
.visible .entry _Z17normalizeAutocorrPdi(
	.param .u64 .ptr .align 1 _Z17normalizeAutocorrPdi_param_0,
	.param .u32 _Z17normalizeAutocorrPdi_param_1
)
{
	.reg .pred 	%p<2>;
	.reg .b32 	%r<6>;
	.reg .b64 	%rd<5>;
	.reg .b64 	%fd<4>;

	ld.param.u64 	%rd1, [_Z17normalizeAutocorrPdi_param_0];
	ld.param.u32 	%r2, [_Z17normalizeAutocorrPdi_param_1];
	mov.u32 	%r3, %ctaid.x;
	mov.u32 	%r4, %ntid.x;
	mov.u32 	%r5, %tid.x;
	mad.lo.s32 	%r1, %r3, %r4, %r5;
	setp.ge.s32 	%p1, %r1, %r2;
	@%p1 bra 	$L__BB3_2;
	cvta.to.global.u64 	%rd2, %rd1;
	mul.wide.s32 	%rd3, %r1, 8;
	add.s64 	%rd4, %rd2, %rd3;
	ld.global.f64 	%fd1, [%rd4];
	ld.global.f64 	%fd2, [%rd2];
	div.rn.f64 	%fd3, %fd1, %fd2;
	st.global.f64 	[%rd4], %fd3;
$L__BB3_2:
	ret;

}
	// .globl	_Z14nanCheckKernelPKdiPi
.visible .entry _Z14nanCheckKernelPKdiPi(
	.param .u64 .ptr .align 1 _Z14nanCheckKernelPKdiPi_param_0,
	.param .u32 _Z14nanCheckKernelPKdiPi_param_1,
	.param .u64 .ptr .align 1 _Z14nanCheckKernelPKdiPi_param_2
)
{
	.reg .pred 	%p<3>;
	.reg .b32 	%r<7>;
	.reg .b64 	%rd<7>;
	.reg .b64 	%fd<2>;

	ld.param.u64 	%rd1, [_Z14nanCheckKernelPKdiPi_param_0];
	ld.param.u32 	%r2, [_Z14nanCheckKernelPKdiPi_param_1];
	ld.param.u64 	%rd2, [_Z14nanCheckKernelPKdiPi_param_2];
	mov.u32 	%r3, %ctaid.x;
	mov.u32 	%r4, %ntid.x;
	mov.u32 	%r5, %tid.x;
	mad.lo.s32 	%r1, %r3, %r4, %r5;
	setp.ge.s32 	%p1, %r1, %r2;
	@%p1 bra 	$L__BB4_3;
	cvta.to.global.u64 	%rd3, %rd1;
	mul.wide.s32 	%rd4, %r1, 8;
	add.s64 	%rd5, %rd3, %rd4;
	ld.global.f64 	%fd1, [%rd5];
	setp.num.f64 	%p2, %fd1, %fd1;
	@%p2 bra 	$L__BB4_3;
	cvta.to.global.u64 	%rd6, %rd2;
	atom.global.exch.b32 	%r6, [%rd6], 1;
$L__BB4_3:
	ret;

}
	// .globl	_Z16computeResKernelPKdiiPd
.visible .entry _Z16computeResKernelPKdiiPd(
	.param .u64 .ptr .align 1 _Z16computeResKernelPKdiiPd_param_0,
	.param .u32 _Z16computeResKernelPKdiiPd_param_1,
	.param .u32 _Z16computeResKernelPKdiiPd_param_2,
	.param .u64 .ptr .align 1 _Z16computeResKernelPKdiiPd_param_3
)
{
	.reg .pred 	%p<11>;
	.reg .b32 	%r<41>;
	.reg .b64 	%rd<18>;
	.reg .b64 	%fd<87>;

	ld.param.u64 	%rd4, [_Z16computeResKernelPKdiiPd_param_0];
	ld.param.u32 	%r25, [_Z16computeResKernelPKdiiPd_param_1];
	ld.param.u32 	%r24, [_Z16computeResKernelPKdiiPd_param_2];
	ld.param.u64 	%rd3, [_Z16computeResKernelPKdiiPd_param_3];
	cvta.to.global.u64 	%rd1, %rd4;
	mov.u32 	%r26, %ctaid.x;
	mov.u32 	%r27, %ntid.x;
	mul.lo.s32 	%r1, %r26, %r27;
	mov.u32 	%r2, %tid.x;
	add.s32 	%r3, %r1, %r2;
	sub.s32 	%r28, %r25, %r24;
	setp.ge.s32 	%p1, %r3, %r28;
	@%p1 bra 	$L__BB5_15;
	setp.lt.s32 	%p2, %r24, 1;
	mov.f64 	%fd86, 0d0000000000000000;
	@%p2 bra 	$L__BB5_14;
	and.b32  	%r4, %r24, 15;
	setp.lt.u32 	%p3, %r24, 16;
	mov.f64 	%fd86, 0d0000000000000000;
	mov.b32 	%r37, 0;
	@%p3 bra 	$L__BB5_5;
	and.b32  	%r37, %r24, 2147483632;
	neg.s32 	%r35, %r37;
	add.s64 	%rd2, %rd1, 64;
	mov.f64 	%fd86, 0d0000000000000000;
	mov.u32 	%r34, %r3;
$L__BB5_4:
	.pragma "nounroll";
	mul.wide.s32 	%rd5, %r34, 8;
	add.s64 	%rd6, %rd2, %rd5;
	ld.global.f64 	%fd18, [%rd6+-64];
	add.f64 	%fd19, %fd86, %fd18;
	ld.global.f64 	%fd20, [%rd6+-56];
	add.f64 	%fd21, %fd19, %fd20;
	ld.global.f64 	%fd22, [%rd6+-48];
	add.f64 	%fd23, %fd21, %fd22;
	ld.global.f64 	%fd24, [%rd6+-40];
	add.f64 	%fd25, %fd23, %fd24;
	ld.global.f64 	%fd26, [%rd6+-32];
	add.f64 	%fd27, %fd25, %fd26;
	ld.global.f64 	%fd28, [%rd6+-24];
	add.f64 	%fd29, %fd27, %fd28;
	ld.global.f64 	%fd30, [%rd6+-16];
	add.f64 	%fd31, %fd29, %fd30;
	ld.global.f64 	%fd32, [%rd6+-8];
	add.f64 	%fd33, %fd31, %fd32;
	ld.global.f64 	%fd34, [%rd6];
	add.f64 	%fd35, %fd33, %fd34;
	ld.global.f64 	%fd36, [%rd6+8];
	add.f64 	%fd37, %fd35, %fd36;
	ld.global.f64 	%fd38, [%rd6+16];
	add.f64 	%fd39, %fd37, %fd38;
	ld.global.f64 	%fd40, [%rd6+24];
	add.f64 	%fd41, %fd39, %fd40;
	ld.global.f64 	%fd42, [%rd6+32];
	add.f64 	%fd43, %fd41, %fd42;
	ld.global.f64 	%fd44, [%rd6+40];
	add.f64 	%fd45, %fd43, %fd44;
	ld.global.f64 	%fd46, [%rd6+48];
	add.f64 	%fd47, %fd45, %fd46;
	ld.global.f64 	%fd48, [%rd6+56];
	add.f64 	%fd86, %fd47, %fd48;
	add.s32 	%r35, %r35, 16;
	add.s32 	%r34, %r34, 16;
	setp.ne.s32 	%p4, %r35, 0;
	@%p4 bra 	$L__BB5_4;
$L__BB5_5:
	setp.eq.s32 	%p5, %r4, 0;
	@%p5 bra 	$L__BB5_14;
	and.b32  	%r12, %r24, 7;
	setp.lt.u32 	%p6, %r4, 8;
	@%p6 bra 	$L__BB5_8;
	add.s32 	%r30, %r37, %r3;
	mul.wide.s32 	%rd7, %r30, 8;
	add.s64 	%rd8, %rd1, %rd7;
	ld.global.f64 	%fd50, [%rd8];
	add.f64 	%fd51, %fd86, %fd50;
	ld.global.f64 	%fd52, [%rd8+8];
	add.f64 	%fd53, %fd51, %fd52;
	ld.global.f64 	%fd54, [%rd8+16];
	add.f64 	%fd55, %fd53, %fd54;
	ld.global.f64 	%fd56, [%rd8+24];
	add.f64 	%fd57, %fd55, %fd56;
	ld.global.f64 	%fd58, [%rd8+32];
	add.f64 	%fd59, %fd57, %fd58;
	ld.global.f64 	%fd60, [%rd8+40];
	add.f64 	%fd61, %fd59, %fd60;
	ld.global.f64 	%fd62, [%rd8+48];
	add.f64 	%fd63, %fd61, %fd62;
	ld.global.f64 	%fd64, [%rd8+56];
	add.f64 	%fd86, %fd63, %fd64;
	add.s32 	%r37, %r37, 8;
$L__BB5_8:
	setp.eq.s32 	%p7, %r12, 0;
	@%p7 bra 	$L__BB5_14;
	and.b32  	%r15, %r24, 3;
	setp.lt.u32 	%p8, %r12, 4;
	@%p8 bra 	$L__BB5_11;
	add.s32 	%r31, %r37, %r3;
	mul.wide.s32 	%rd9, %r31, 8;
	add.s64 	%rd10, %rd1, %rd9;
	ld.global.f64 	%fd66, [%rd10];
	add.f64 	%fd67, %fd86, %fd66;
	ld.global.f64 	%fd68, [%rd10+8];
	add.f64 	%fd69, %fd67, %fd68;
	ld.global.f64 	%fd70, [%rd10+16];
	add.f64 	%fd71, %fd69, %fd70;
	ld.global.f64 	%fd72, [%rd10+24];
	add.f64 	%fd86, %fd71, %fd72;
	add.s32 	%r37, %r37, 4;
$L__BB5_11:
	setp.eq.s32 	%p9, %r15, 0;
	@%p9 bra 	$L__BB5_14;
	add.s32 	%r32, %r2, %r37;
	add.s32 	%r40, %r32, %r1;
	neg.s32 	%r39, %r15;
$L__BB5_13:
	.pragma "nounroll";
	mul.wide.s32 	%rd11, %r40, 8;
	add.s64 	%rd12, %rd1, %rd11;
	ld.global.f64 	%fd73, [%rd12];
	add.f64 	%fd86, %fd86, %fd73;
	add.s32 	%r40, %r40, 1;
	add.s32 	%r39, %r39, 1;
	setp.ne.s32 	%p10, %r39, 0;
	@%p10 bra 	$L__BB5_13;
$L__BB5_14:
	cvt.rn.f64.s32 	%fd74, %r24;
	div.rn.f64 	%fd75, %fd86, %fd74;
	add.s32 	%r33, %r24, %r3;
	mul.wide.s32 	%rd13, %r33, 8;
	add.s64 	%rd14, %rd1, %rd13;
	ld.global.f64 	%fd76, [%rd14];
	sub.f64 	%fd77, %fd76, %fd75;
	cvta.to.global.u64 	%rd15, %rd3;
	mul.wide.s32 	%rd16, %r3, 8;
	add.s64 	%rd17, %rd15, %rd16;
	st.global.f64 	[%rd17], %fd77;
$L__BB5_15:
	ret;

}
	// .globl	_Z17computeMeanKernelPKdiPd
.visible .entry _Z17computeMeanKernelPKdiPd(
	.param .u64 .ptr .align 1 _Z17computeMeanKernelPKdiPd_param_0,
	.param .u32 _Z17computeMeanKernelPKdiPd_param_1,
	.param .u64 .ptr .align 1 _Z17computeMeanKernelPKdiPd_param_2
)
{
	.reg .pred 	%p<7>;
	.reg .b32 	%r<14>;
	.reg .b64 	%rd<12>;
	.reg .b64 	%fd<13>;

	ld.param.u64 	%rd5, [_Z17computeMeanKernelPKdiPd_param_0];
	ld.param.u32 	%r7, [_Z17computeMeanKernelPKdiPd_param_1];
	ld.param.u64 	%rd6, [_Z17computeMeanKernelPKdiPd_param_2];
	cvta.to.global.u64 	%rd1, %rd6;
	mov.u32 	%r1, %tid.x;
	mov.u32 	%r8, %ctaid.x;
	mov.u32 	%r13, %ntid.x;
	mad.lo.s32 	%r3, %r8, %r13, %r1;
	setp.ge.s32 	%p1, %r3, %r7;
	mov.f64 	%fd12, 0d0000000000000000;
	@%p1 bra 	$L__BB6_2;
	cvta.to.global.u64 	%rd7, %rd5;
	mul.wide.s32 	%rd8, %r3, 8;
	add.s64 	%rd9, %rd7, %rd8;
	ld.global.f64 	%fd12, [%rd9];
$L__BB6_2:
	shl.b32 	%r9, %r1, 3;
	mov.u32 	%r10, sharedData;
	add.s32 	%r4, %r10, %r9;
	st.shared.f64 	[%r4], %fd12;
	bar.sync 	0;
	setp.lt.u32 	%p2, %r13, 2;
	@%p2 bra 	$L__BB6_6;
$L__BB6_3:
	shr.u32 	%r6, %r13, 1;
	setp.ge.u32 	%p3, %r1, %r6;
	@%p3 bra 	$L__BB6_5;
	shl.b32 	%r11, %r6, 3;
	add.s32 	%r12, %r4, %r11;
	ld.shared.f64 	%fd5, [%r12];
	ld.shared.f64 	%fd6, [%r4];
	add.f64 	%fd7, %fd5, %fd6;
	st.shared.f64 	[%r4], %fd7;
$L__BB6_5:
	bar.sync 	0;
	setp.gt.u32 	%p4, %r13, 3;
	mov.u32 	%r13, %r6;
	@%p4 bra 	$L__BB6_3;
$L__BB6_6:
	setp.ne.s32 	%p5, %r1, 0;
	@%p5 bra 	$L__BB6_9;
	ld.shared.f64 	%fd8, [sharedData];
	cvt.rn.f64.s32 	%fd9, %r7;
	div.rn.f64 	%fd3, %fd8, %fd9;
	ld.global.u64 	%rd11, [%rd1];
$L__BB6_8:
	mov.b64 	%fd10, %rd11;
	add.f64 	%fd11, %fd3, %fd10;
	mov.b64 	%rd10, %fd11;
	atom.relaxed.global.cas.b64 	%rd4, [%rd1], %rd11, %rd10;
	setp.ne.s64 	%p6, %rd11, %rd4;
	mov.u64 	%rd11, %rd4;
	@%p6 bra 	$L__BB6_8;
$L__BB6_9:
	ret;

}
	// .globl	_Z21computeVarianceKernelPKdidPd
.visible .entry _Z21computeVarianceKernelPKdidPd(
	.param .u64 .ptr .align 1 _Z21computeVarianceKernelPKdidPd_param_0,
	.param .u32 _Z21computeVarianceKernelPKdidPd_param_1,
	.param .f64 _Z21computeVarianceKernelPKdidPd_param_2,
	.param .u64 .ptr .align 1 _Z21computeVarianceKernelPKdidPd_param_3
)
{
	.reg .pred 	%p<3>;
	.reg .b32 	%r<6>;
	.reg .b64 	%rd<12>;
	.reg .b64 	%fd<9>;

	ld.param.u64 	%rd5, [_Z21computeVarianceKernelPKdidPd_param_0];
	ld.param.u32 	%r2, [_Z21computeVarianceKernelPKdidPd_param_1];
	ld.param.f64 	%fd2, [_Z21computeVarianceKernelPKdidPd_param_2];
	ld.param.u64 	%rd6, [_Z21computeVarianceKernelPKdidPd_param_3];
	cvta.to.global.u64 	%rd1, %rd6;
	mov.u32 	%r3, %ctaid.x;
	mov.u32 	%r4, %ntid.x;
	mov.u32 	%r5, %tid.x;
	mad.lo.s32 	%r1, %r3, %r4, %r5;
	setp.ge.s32 	%p1, %r1, %r2;
	@%p1 bra 	$L__BB7_3;
	cvta.to.global.u64 	%rd7, %rd5;
	mul.wide.s32 	%rd8, %r1, 8;
	add.s64 	%rd9, %rd7, %rd8;
	ld.global.f64 	%fd3, [%rd9];
	sub.f64 	%fd4, %fd3, %fd2;
	mul.f64 	%fd5, %fd4, %fd4;
	cvt.rn.f64.s32 	%fd6, %r2;
	div.rn.f64 	%fd1, %fd5, %fd6;
	ld.global.u64 	%rd11, [%rd1];
$L__BB7_2:
	mov.b64 	%fd7, %rd11;
	add.f64 	%fd8, %fd1, %fd7;
	mov.b64 	%rd10, %fd8;
	atom.relaxed.global.cas.b64 	%rd4, [%rd1], %rd11, %rd10;
	setp.ne.s64 	%p2, %rd11, %rd4;
	mov.u64 	%rd11, %rd4;
	@%p2 bra 	$L__BB7_2;
$L__BB7_3:
	ret;

}
	// .globl	_ZN3cub18CUB_300001_SM_10006detail11EmptyKernelIvEEvv
.visible .entry _ZN3cub18CUB_300001_SM_10006detail11EmptyKernelIvEEvv()
{


	ret;

}


// ===== COMPILED SASS (sm_100) =====

	.target	sm_100

	.elftype	@"ET_EXEC"


//--------------------- .note.nv.tkinfo           --------------------------
	.section	.note.nv.tkinfo,"",@"SHT_NOTE"
	.sectionflags	@"SHF_NOTE_NV_TKINFO"
	.tkinfo
        /*0018*/ 	.word	0x00000002
        /*0030*/ 	.string	""
        /*0030*/ 	.string	"ptxas"
        /*0030*/ 	.string	"Cuda compilation tools, release 13.0, V13.0.88"
        /*0030*/ 	.string	"Build cuda_13.0.r13.0/compiler.36424714_0"
        /*0030*/ 	.string	"-arch sm_100 -m 64 "



//--------------------- .note.nv.cuinfo           --------------------------
	.section	.note.nv.cuinfo,"",@"SHT_NOTE"
	.sectionflags	@"SHF_NOTE_NV_CUINFO"
        /*0018*/ 	.short	0x0002
        /*001a*/ 	.short	0x0064
        /*001c*/ 	.short	0x0082
	.zero		2


//--------------------- .nv.info                  --------------------------
	.section	.nv.info,"",@"SHT_CUDA_INFO"
	.align	4


	//----- nvinfo : EIATTR_REGCOUNT
	.align		4
        /*0000*/ 	.byte	0x04, 0x2f
        /*0002*/ 	.short	(.L_46 - .L_45)
	.align		4
.L_45:
        /*0004*/ 	.word	index@(_Z26findPotentialZeroCrossingsPKdPiii)
        /*0008*/ 	.word	0x0000000a


	//----- nvinfo : EIATTR_FRAME_SIZE
	.align		4
.L_46:
        /*000c*/ 	.byte	0x04, 0x11
        /*000e*/ 	.short	(.L_48 - .L_47)
	.align		4
.L_47:
        /*0010*/ 	.word	index@(_Z26findPotentialZeroCrossingsPKdPiii)
        /*0014*/ 	.word	0x00000000


	//----- nvinfo : EIATTR_REGCOUNT
	.align		4
.L_48:
        /*0018*/ 	.byte	0x04, 0x2f
        /*001a*/ 	.short	(.L_50 - .L_49)
	.align		4
.L_49:
        /*001c*/ 	.word	index@(_Z14reduceMinIndexPii)
        /*0020*/ 	.word	0x0000000a


	//----- nvinfo : EIATTR_FRAME_SIZE
	.align		4
.L_50:
        /*0024*/ 	.byte	0x04, 0x11
        /*0026*/ 	.short	(.L_52 - .L_51)
	.align		4
.L_51:
        /*0028*/ 	.word	index@(_Z14reduceMinIndexPii)
        /*002c*/ 	.word	0x00000000


	//----- nvinfo : EIATTR_REGCOUNT
	.align		4
.L_52:
        /*0030*/ 	.byte	0x04, 0x2f
        /*0032*/ 	.short	(.L_54 - .L_53)
	.align		4
.L_53:
        /*0034*/ 	.word	index@(_Z24complexConjugateMultiplyP7double2i)
        /*0038*/ 	.word	0x0000000e


	//----- nvinfo : EIATTR_FRAME_SIZE
	.align		4
.L_54:
        /*003c*/ 	.byte	0x04, 0x11
        /*003e*/ 	.short	(.L_56 - .L_55)
	.align		4
.L_55:
        /*0040*/ 	.word	index@(_Z24complexConjugateMultiplyP7double2i)
        /*0044*/ 	.word	0x00000000


	//----- nvinfo : EIATTR_REGCOUNT
	.align		4
.L_56:
        /*0048*/ 	.byte	0x04, 0x2f
        /*004a*/ 	.short	(.L_58 - .L_57)
	.align		4
.L_57:
        /*004c*/ 	.word	index@(_Z17normalizeAutocorrPdi)
        /*0050*/ 	.word	0x0000001a


	//----- nvinfo : EIATTR_FRAME_SIZE
	.align		4
.L_58:
        /*0054*/ 	.byte	0x04, 0x11
        /*0056*/ 	.short	(.L_60 - .L_59)
	.align		4
.L_59:
        /*0058*/ 	.word	index@($__internal_3_$__cuda_sm20_div_rn_f64_full)
        /*005c*/ 	.word	0x00000000


	//----- nvinfo : EIATTR_FRAME_SIZE
	.align		4
.L_60:
        /*0060*/ 	.byte	0x04, 0x11
        /*0062*/ 	.short	(.L_62 - .L_61)
	.align		4
.L_61:
        /*0064*/ 	.word	index@(_Z17normalizeAutocorrPdi)
        /*0068*/ 	.word	0x00000000


	//----- nvinfo : EIATTR_REGCOUNT
	.align		4
.L_62:
        /*006c*/ 	.byte	0x04, 0x2f
        /*006e*/ 	.short	(.L_64 - .L_63)
	.align		4
.L_63:
        /*0070*/ 	.word	index@(_Z14nanCheckKernelPKdiPi)
        /*0074*/ 	.word	0x00000008


	//----- nvinfo : EIATTR_FRAME_SIZE
	.align		4
.L_64:
        /*0078*/ 	.byte	0x04, 0x11
        /*007a*/ 	.short	(.L_66 - .L_65)
	.align		4
.L_65:
        /*007c*/ 	.word	index@(_Z14nanCheckKernelPKdiPi)
        /*0080*/ 	.word	0x00000000


	//----- nvinfo : EIATTR_REGCOUNT
	.align		4
.L_66:
        /*0084*/ 	.byte	0x04, 0x2f
        /*0086*/ 	.short	(.L_68 - .L_67)
	.align		4
.L_67:
        /*0088*/ 	.word	index@(_Z16computeResKernelPKdiiPd)
        /*008c*/ 	.word	0x00000020


	//----- nvinfo : EIATTR_FRAME_SIZE
	.align		4
.L_68:
        /*0090*/ 	.byte	0x04, 0x11
        /*0092*/ 	.short	(.L_70 - .L_69)
	.align		4
.L_69:
        /*0094*/ 	.word	index@($__internal_2_$__cuda_sm20_div_rn_f64_full)
        /*0098*/ 	.word	0x00000000


	//----- nvinfo : EIATTR_FRAME_SIZE
	.align		4
.L_70:
        /*009c*/ 	.byte	0x04, 0x11
        /*009e*/ 	.short	(.L_72 - .L_71)
	.align		4
.L_71:
        /*00a0*/ 	.word	index@(_Z16computeResKernelPKdiiPd)
        /*00a4*/ 	.word	0x00000000


	//----- nvinfo : EIATTR_REGCOUNT
	.align		4
.L_72:
        /*00a8*/ 	.byte	0x04, 0x2f
        /*00aa*/ 	.short	(.L_74 - .L_73)
	.align		4
.L_73:
        /*00ac*/ 	.word	index@(_Z17computeMeanKernelPKdiPd)
        /*00b0*/ 	.word	0x00000018


	//----- nvinfo : EIATTR_FRAME_SIZE
	.align		4
.L_74:
        /*00b4*/ 	.byte	0x04, 0x11
        /*00b6*/ 	.short	(.L_76 - .L_75)
	.align		4
.L_75:
        /*00b8*/ 	.word	index@($__internal_1_$__cuda_sm20_div_rn_f64_full)
        /*00bc*/ 	.word	0x00000000


	//----- nvinfo : EIATTR_FRAME_SIZE
	.align		4
.L_76:
        /*00c0*/ 	.byte	0x04, 0x11
        /*00c2*/ 	.short	(.L_78 - .L_77)
	.align		4
.L_77:
        /*00c4*/ 	.word	index@(_Z17computeMeanKernelPKdiPd)
        /*00c8*/ 	.word	0x00000000


	//----- nvinfo : EIATTR_REGCOUNT
	.align		4
.L_78:
        /*00cc*/ 	.byte	0x04, 0x2f
        /*00ce*/ 	.short	(.L_80 - .L_79)
	.align		4
.L_79:
        /*00d0*/ 	.word	index@(_Z21computeVarianceKernelPKdidPd)
        /*00d4*/ 	.word	0x00000018


	//----- nvinfo : EIATTR_FRAME_SIZE
	.align		4
.L_80:
        /*00d8*/ 	.byte	0x04, 0x11
        /*00da*/ 	.short	(.L_82 - .L_81)
	.align		4
.L_81:
        /*00dc*/ 	.word	index@($__internal_0_$__cuda_sm20_div_rn_f64_full)
        /*00e0*/ 	.word	0x00000000


	//----- nvinfo : EIATTR_FRAME_SIZE
	.align		4
.L_82:
        /*00e4*/ 	.byte	0x04, 0x11
        /*00e6*/ 	.short	(.L_84 - .L_83)
	.align		4
.L_83:
        /*00e8*/ 	.word	index@(_Z21computeVarianceKernelPKdidPd)
        /*00ec*/ 	.word	0x00000000


	//----- nvinfo : EIATTR_REGCOUNT
	.align		4
.L_84:
        /*00f0*/ 	.byte	0x04, 0x2f
        /*00f2*/ 	.short	(.L_86 - .L_85)
	.align		4
.L_85:
        /*00f4*/ 	.word	index@(_ZN3cub18CUB_300001_SM_10006detail11EmptyKernelIvEEvv)
        /*00f8*/ 	.word	0x00000004


	//----- nvinfo : EIATTR_FRAME_SIZE
	.align		4
.L_86:
        /*00fc*/ 	.byte	0x04, 0x11
        /*00fe*/ 	.short	(.L_88 - .L_87)
	.align		4
.L_87:
        /*0100*/ 	.word	index@(_ZN3cub18CUB_300001_SM_10006detail11EmptyKernelIvEEvv)
        /*0104*/ 	.word	0x00000000


	//----- nvinfo : EIATTR_MIN_STACK_SIZE
	.align		4
.L_88:
        /*0108*/ 	.byte	0x04, 0x12
        /*010a*/ 	.short	(.L_90 - .L_89)
	.align		4
.L_89:
        /*010c*/ 	.word	index@(_ZN3cub18CUB_300001_SM_10006detail11EmptyKernelIvEEvv)
        /*0110*/ 	.word	0x00000000


	//----- nvinfo : EIATTR_MIN_STACK_SIZE
	.align		4
.L_90:
        /*0114*/ 	.byte	0x04, 0x12
        /*0116*/ 	.short	(.L_92 - .L_91)
	.align		4
.L_91:
        /*0118*/ 	.word	index@(_Z21computeVarianceKernelPKdidPd)
        /*011c*/ 	.word	0x00000000


	//----- nvinfo : EIATTR_MIN_STACK_SIZE
	.align		4
.L_92:
        /*0120*/ 	.byte	0x04, 0x12
        /*0122*/ 	.short	(.L_94 - .L_93)
	.align		4
.L_93:
        /*0124*/ 	.word	index@(_Z17computeMeanKernelPKdiPd)
        /*0128*/ 	.word	0x00000000


	//----- nvinfo : EIATTR_MIN_STACK_SIZE
	.align		4
.L_94:
        /*012c*/ 	.byte	0x04, 0x12
        /*012e*/ 	.short	(.L_96 - .L_95)
	.align		4
.L_95:
        /*0130*/ 	.word	index@(_Z16computeResKernelPKdiiPd)
        /*0134*/ 	.word	0x00000000


	//----- nvinfo : EIATTR_MIN_STACK_SIZE
	.align		4
.L_96:
        /*0138*/ 	.byte	0x04, 0x12
        /*013a*/ 	.short	(.L_98 - .L_97)
	.align		4
.L_97:
        /*013c*/ 	.word	index@(_Z14nanCheckKernelPKdiPi)
        /*0140*/ 	.word	0x00000000


	//----- nvinfo : EIATTR_MIN_STACK_SIZE
	.align		4
.L_98:
        /*0144*/ 	.byte	0x04, 0x12
        /*0146*/ 	.short	(.L_100 - .L_99)
	.align		4
.L_99:
        /*0148*/ 	.word	index@(_Z17normalizeAutocorrPdi)
        /*014c*/ 	.word	0x00000000


	//----- nvinfo : EIATTR_MIN_STACK_SIZE
	.align		4
.L_100:
        /*0150*/ 	.byte	0x04, 0x12
        /*0152*/ 	.short	(.L_102 - .L_101)
	.align		4
.L_101:
        /*0154*/ 	.word	index@(_Z24complexConjugateMultiplyP7double2i)
        /*0158*/ 	.word	0x00000000


	//----- nvinfo : EIATTR_MIN_STACK_SIZE
	.align		4
.L_102:
        /*015c*/ 	.byte	0x04, 0x12
        /*015e*/ 	.short	(.L_104 - .L_103)
	.align		4
.L_103:
        /*0160*/ 	.word	index@(_Z14reduceMinIndexPii)
        /*0164*/ 	.word	0x00000000


	//----- nvinfo : EIATTR_MIN_STACK_SIZE
	.align		4
.L_104:
        /*0168*/ 	.byte	0x04, 0x12
        /*016a*/ 	.short	(.L_106 - .L_105)
	.align		4
.L_105:
        /*016c*/ 	.word	index@(_Z26findPotentialZeroCrossingsPKdPiii)
        /*0170*/ 	.word	0x00000000
.L_106:


//--------------------- .nv.compat                --------------------------
	.section	.nv.compat,"",@"SHT_CUDA_COMPAT_INFO"
	.align	4
        /*0000*/ 	.byte	0x02, 0x09, 0x00, 0x00, 0x02, 0x02, 0x01, 0x00, 0x02, 0x05, 0x05, 0x00, 0x03, 0x07, 0x01, 0x01
        /*0010*/ 	.byte	0x02, 0x03, 0x00, 0x00, 0x02, 0x06, 0x01, 0x00, 0x04, 0x0b, 0x08, 0x00, 0x01, 0x00, 0x00, 0x00
        /*0020*/ 	.byte	0x00, 0x00, 0x00, 0x00


//--------------------- .nv.info._ZN3cub18CUB_300001_SM_10006detail11EmptyKernelIvEEvv --------------------------
	.section	.nv.info._ZN3cub18CUB_300001_SM_10006detail11EmptyKernelIvEEvv,"",@"SHT_CUDA_INFO"
	.sectionflags	@""
	.align	4


	//----- nvinfo : EIATTR_CUDA_API_VERSION
	.align		4
        /*0000*/ 	.byte	0x04, 0x37
        /*0002*/ 	.short	(.L_108 - .L_107)
.L_107:
        /*0004*/ 	.word	0x00000082


	//----- nvinfo : EIATTR_SPARSE_MMA_MASK
	.align		4
.L_108:
        /*0008*/ 	.byte	0x03, 0x50
        /*000a*/ 	.short	0x0000


	//----- nvinfo : EIATTR_MAXREG_COUNT
	.align		4
        /*000c*/ 	.byte	0x03, 0x1b
        /*000e*/ 	.short	0x00ff


	//----- nvinfo : EIATTR_MERCURY_ISA_VERSION
	.align		4
        /*0010*/ 	.byte	0x03, 0x5f
        /*0012*/ 	.short	0x0101


	//----- nvinfo : EIATTR_VRC_CTA_INIT_COUNT
	.align		4
        /*0014*/ 	.byte	0x02, 0x4a
	.zero		1
	.zero		1


	//----- nvinfo : EIATTR_EXIT_INSTR_OFFSETS
	.align		4
        /*0018*/ 	.byte	0x04, 0x1c
        /*001a*/ 	.short	(.L_110 - .L_109)


	//   ....[0]....
.L_109:
        /*001c*/ 	.word	0x00000010


	//----- nvinfo : EIATTR_SW_WAR
	.align		4
.L_110:
        /*0020*/ 	.byte	0x04, 0x36
        /*0022*/ 	.short	(.L_112 - .L_111)
.L_111:
        /*0024*/ 	.word	0x00000008
.L_112:


//--------------------- .nv.info._Z21computeVarianceKernelPKdidPd --------------------------
	.section	.nv.info._Z21computeVarianceKernelPKdidPd,"",@"SHT_CUDA_INFO"
	.sectionflags	@""
	.align	4


	//----- nvinfo : EIATTR_CUDA_API_VERSION
	.align		4
        /*0000*/ 	.byte	0x04, 0x37
        /*0002*/ 	.short	(.L_114 - .L_113)
.L_113:
        /*0004*/ 	.word	0x00000082


	//----- nvinfo : EIATTR_KPARAM_INFO
	.align		4
.L_114:
        /*0008*/ 	.byte	0x04, 0x17
        /*000a*/ 	.short	(.L_116 - .L_115)
.L_115:
        /*000c*/ 	.word	0x00000000
        /*0010*/ 	.short	0x0003
        /*0012*/ 	.short	0x0018
        /*0014*/ 	.byte	0x00, 0xf5, 0x21, 0x00


	//----- nvinfo : EIATTR_KPARAM_INFO
	.align		4
.L_116:
        /*0018*/ 	.byte	0x04, 0x17
        /*001a*/ 	.short	(.L_118 - .L_117)
.L_117:
        /*001c*/ 	.word	0x00000000
        /*0020*/ 	.short	0x0002
        /*0022*/ 	.short	0x0010
        /*0024*/ 	.byte	0x00, 0xf0, 0x21, 0x00


	//----- nvinfo : EIATTR_KPARAM_INFO
	.align		4
.L_118:
        /*0028*/ 	.byte	0x04, 0x17
        /*002a*/ 	.short	(.L_120 - .L_119)
.L_119:
        /*002c*/ 	.word	0x00000000
        /*0030*/ 	.short	0x0001
        /*0032*/ 	.short	0x0008
        /*0034*/ 	.byte	0x00, 0xf0, 0x11, 0x00


	//----- nvinfo : EIATTR_KPARAM_INFO
	.align		4
.L_120:
        /*0038*/ 	.byte	0x04, 0x17
        /*003a*/ 	.short	(.L_122 - .L_121)
.L_121:
        /*003c*/ 	.word	0x00000000
        /*0040*/ 	.short	0x0000
        /*0042*/ 	.short	0x0000
        /*0044*/ 	.byte	0x00, 0xf5, 0x21, 0x00


	//----- nvinfo : EIATTR_SPARSE_MMA_MASK
	.align		4
.L_122:
        /*0048*/ 	.byte	0x03, 0x50
        /*004a*/ 	.short	0x0000


	//----- nvinfo : EIATTR_MAXREG_COUNT
	.align		4
        /*004c*/ 	.byte	0x03, 0x1b
        /*004e*/ 	.short	0x00ff


	//----- nvinfo : EIATTR_MERCURY_ISA_VERSION
	.align		4
        /*0050*/ 	.byte	0x03, 0x5f
        /*0052*/ 	.short	0x0101


	//----- nvinfo : EIATTR_VRC_CTA_INIT_COUNT
	.align		4
        /*0054*/ 	.byte	0x02, 0x4a
	.zero		1
	.zero		1


	//----- nvinfo : EIATTR_EXIT_INSTR_OFFSETS
	.align		4
        /*0058*/ 	.byte	0x04, 0x1c
        /*005a*/ 	.short	(.L_124 - .L_123)


	//   ....[0]....
.L_123:
        /*005c*/ 	.word	0x00000070


	//   ....[1]....
        /*0060*/ 	.word	0x000002e0


	//----- nvinfo : EIATTR_CRS_STACK_SIZE
	.align		4
.L_124:
        /*0064*/ 	.byte	0x04, 0x1e
        /*0066*/ 	.short	(.L_126 - .L_125)
.L_125:
        /*0068*/ 	.word	0x00000000


	//----- nvinfo : EIATTR_CBANK_PARAM_SIZE
	.align		4
.L_126:
        /*006c*/ 	.byte	0x03, 0x19
        /*006e*/ 	.short	0x0020


	//----- nvinfo : EIATTR_PARAM_CBANK
	.align		4
        /*0070*/ 	.byte	0x04, 0x0a
        /*0072*/ 	.short	(.L_128 - .L_127)
	.align		4
.L_127:
        /*0074*/ 	.word	index@(.nv.constant0._Z21computeVarianceKernelPKdidPd)
        /*0078*/ 	.short	0x0380
        /*007a*/ 	.short	0x0020


	//----- nvinfo : EIATTR_SW_WAR
	.align		4
.L_128:
        /*007c*/ 	.byte	0x04, 0x36
        /*007e*/ 	.short	(.L_130 - .L_129)
.L_129:
        /*0080*/ 	.word	0x00000008
.L_130:


//--------------------- .nv.info._Z17computeMeanKernelPKdiPd --------------------------
	.section	.nv.info._Z17computeMeanKernelPKdiPd,"",@"SHT_CUDA_INFO"
	.sectionflags	@""
	.align	4


	//----- nvinfo : EIATTR_CUDA_API_VERSION
	.align		4
        /*0000*/ 	.byte	0x04, 0x37
        /*0002*/ 	.short	(.L_132 - .L_131)
.L_131:
        /*0004*/ 	.word	0x00000082


	//----- nvinfo : EIATTR_KPARAM_INFO
	.align		4
.L_132:
        /*0008*/ 	.byte	0x04, 0x17
        /*000a*/ 	.short	(.L_134 - .L_133)
.L_133:
        /*000c*/ 	.word	0x00000000
        /*0010*/ 	.short	0x0002
        /*0012*/ 	.short	0x0010
        /*0014*/ 	.byte	0x00, 0xf5, 0x21, 0x00


	//----- nvinfo : EIATTR_KPARAM_INFO
	.align		4
.L_134:
        /*0018*/ 	.byte	0x04, 0x17
        /*001a*/ 	.short	(.L_136 - .L_135)
.L_135:
        /*001c*/ 	.word	0x00000000
        /*0020*/ 	.short	0x0001
        /*0022*/ 	.short	0x0008
        /*0024*/ 	.byte	0x00, 0xf0, 0x11, 0x00


	//----- nvinfo : EIATTR_KPARAM_INFO
	.align		4
.L_136:
        /*0028*/ 	.byte	0x04, 0x17
        /*002a*/ 	.short	(.L_138 - .L_137)
.L_137:
        /*002c*/ 	.word	0x00000000
        /*0030*/ 	.short	0x0000
        /*0032*/ 	.short	0x0000
        /*0034*/ 	.byte	0x00, 0xf5, 0x21, 0x00


	//----- nvinfo : EIATTR_SPARSE_MMA_MASK
	.align		4
.L_138:
        /*0038*/ 	.byte	0x03, 0x50
        /*003a*/ 	.short	0x0000


	//----- nvinfo : EIATTR_MAXREG_COUNT
	.align		4
        /*003c*/ 	.byte	0x03, 0x1b
        /*003e*/ 	.short	0x00ff


	//----- nvinfo : EIATTR_NUM_BARRIERS
	.align		4
        /*0040*/ 	.byte	0x02, 0x4c
        /*0042*/ 	.byte	0x01
	.zero		1


	//----- nvinfo : EIATTR_MERCURY_ISA_VERSION
	.align		4
        /*0044*/ 	.byte	0x03, 0x5f
        /*0046*/ 	.short	0x0101


	//----- nvinfo : EIATTR_VRC_CTA_INIT_COUNT
	.align		4
        /*0048*/ 	.byte	0x02, 0x4a
	.zero		1
	.zero		1


	//----- nvinfo : EIATTR_EXIT_INSTR_OFFSETS
	.align		4
        /*004c*/ 	.byte	0x04, 0x1c
        /*004e*/ 	.short	(.L_140 - .L_139)


	//   ....[0]....
.L_139:
        /*0050*/ 	.word	0x00000200


	//   ....[1]....
        /*0054*/ 	.word	0x00000430


	//----- nvinfo : EIATTR_CRS_STACK_SIZE
	.align		4
.L_140:
        /*0058*/ 	.byte	0x04, 0x1e
        /*005a*/ 	.short	(.L_142 - .L_141)
.L_141:
        /*005c*/ 	.word	0x00000000


	//----- nvinfo : EIATTR_CBANK_PARAM_SIZE
	.align		4
.L_142:
        /*0060*/ 	.byte	0x03, 0x19
        /*0062*/ 	.short	0x0018


	//----- nvinfo : EIATTR_PARAM_CBANK
	.align		4
        /*0064*/ 	.byte	0x04, 0x0a
        /*0066*/ 	.short	(.L_144 - .L_143)
	.align		4
.L_143:
        /*0068*/ 	.word	index@(.nv.constant0._Z17computeMeanKernelPKdiPd)
        /*006c*/ 	.short	0x0380
        /*006e*/ 	.short	0x0018


	//----- nvinfo : EIATTR_SW_WAR
	.align		4
.L_144:
        /*0070*/ 	.byte	0x04, 0x36
        /*0072*/ 	.short	(.L_146 - .L_145)
.L_145:
        /*0074*/ 	.word	0x00000008
.L_146:


//--------------------- .nv.info._Z16computeResKernelPKdiiPd --------------------------
	.section	.nv.info._Z16computeResKernelPKdiiPd,"",@"SHT_CUDA_INFO"
	.sectionflags	@""
	.align	4


	//----- nvinfo : EIATTR_CUDA_API_VERSION
	.align		4
        /*0000*/ 	.byte	0x04, 0x37
        /*0002*/ 	.short	(.L_148 - .L_147)
.L_147:
        /*0004*/ 	.word	0x00000082


	//----- nvinfo : EIATTR_KPARAM_INFO
	.align		4
.L_148:
        /*0008*/ 	.byte	0x04, 0x17
        /*000a*/ 	.short	(.L_150 - .L_149)
.L_149:
        /*000c*/ 	.word	0x00000000
        /*0010*/ 	.short	0x0003
        /*0012*/ 	.short	0x0010
        /*0014*/ 	.byte	0x00, 0xf5, 0x21, 0x00


	//----- nvinfo : EIATTR_KPARAM_INFO
	.align		4
.L_150:
        /*0018*/ 	.byte	0x04, 0x17
        /*001a*/ 	.short	(.L_152 - .L_151)
.L_151:
        /*001c*/ 	.word	0x00000000
        /*0020*/ 	.short	0x0002
        /*0022*/ 	.short	0x000c
        /*0024*/ 	.byte	0x00, 0xf0, 0x11, 0x00


	//----- nvinfo : EIATTR_KPARAM_INFO
	.align		4
.L_152:
        /*0028*/ 	.byte	0x04, 0x17
        /*002a*/ 	.short	(.L_154 - .L_153)
.L_153:
        /*002c*/ 	.word	0x00000000
        /*0030*/ 	.short	0x0001
        /*0032*/ 	.short	0x0008
        /*0034*/ 	.byte	0x00, 0xf0, 0x11, 0x00


	//----- nvinfo : EIATTR_KPARAM_INFO
	.align		4
.L_154:
        /*0038*/ 	.byte	0x04, 0x17
        /*003a*/ 	.short	(.L_156 - .L_155)
.L_155:
        /*003c*/ 	.word	0x00000000
        /*0040*/ 	.short	0x0000
        /*0042*/ 	.short	0x0000
        /*0044*/ 	.byte	0x00, 0xf5, 0x21, 0x00


	//----- nvinfo : EIATTR_SPARSE_MMA_MASK
	.align		4
.L_156:
        /*0048*/ 	.byte	0x03, 0x50
        /*004a*/ 	.short	0x0000


	//----- nvinfo : EIATTR_MAXREG_COUNT
	.align		4
        /*004c*/ 	.byte	0x03, 0x1b
        /*004e*/ 	.short	0x00ff


	//----- nvinfo : EIATTR_MERCURY_ISA_VERSION
	.align		4
        /*0050*/ 	.byte	0x03, 0x5f
        /*0052*/ 	.short	0x0101


	//----- nvinfo : EIATTR_VRC_CTA_INIT_COUNT
	.align		4
        /*0054*/ 	.byte	0x02, 0x4a
	.zero		1
	.zero		1


	//----- nvinfo : EIATTR_EXIT_INSTR_OFFSETS
	.align		4
        /*0058*/ 	.byte	0x04, 0x1c
        /*005a*/ 	.short	(.L_158 - .L_157)


	//   ....[0]....
.L_157:
        /*005c*/ 	.word	0x00000090


	//   ....[1]....
        /*0060*/ 	.word	0x00000980


	//----- nvinfo : EIATTR_CRS_STACK_SIZE
	.align		4
.L_158:
        /*0064*/ 	.byte	0x04, 0x1e
        /*0066*/ 	.short	(.L_160 - .L_159)
.L_159:
        /*0068*/ 	.word	0x00000000


	//----- nvinfo : EIATTR_CBANK_PARAM_SIZE
	.align		4
.L_160:
        /*006c*/ 	.byte	0x03, 0x19
        /*006e*/ 	.short	0x0018


	//----- nvinfo : EIATTR_PARAM_CBANK
	.align		4
        /*0070*/ 	.byte	0x04, 0x0a
        /*0072*/ 	.short	(.L_162 - .L_161)
	.align		4
.L_161:
        /*0074*/ 	.word	index@(.nv.constant0._Z16computeResKernelPKdiiPd)
        /*0078*/ 	.short	0x0380
        /*007a*/ 	.short	0x0018


	//----- nvinfo : EIATTR_SW_WAR
	.align		4
.L_162:
        /*007c*/ 	.byte	0x04, 0x36
        /*007e*/ 	.short	(.L_164 - .L_163)
.L_163:
        /*0080*/ 	.word	0x00000008
.L_164:


//--------------------- .nv.info._Z14nanCheckKernelPKdiPi --------------------------
	.section	.nv.info._Z14nanCheckKernelPKdiPi,"",@"SHT_CUDA_INFO"
	.sectionflags	@""
	.align	4


	//----- nvinfo : EIATTR_CUDA_API_VERSION
	.align		4
        /*0000*/ 	.byte	0x04, 0x37
        /*0002*/ 	.short	(.L_166 - .L_165)
.L_165:
        /*0004*/ 	.word	0x00000082


	//----- nvinfo : EIATTR_KPARAM_INFO
	.align		4
.L_166:
        /*0008*/ 	.byte	0x04, 0x17
        /*000a*/ 	.short	(.L_168 - .L_167)
.L_167:
        /*000c*/ 	.word	0x00000000
        /*0010*/ 	.short	0x0002
        /*0012*/ 	.short	0x0010
        /*0014*/ 	.byte	0x00, 0xf5, 0x21, 0x00


	//----- nvinfo : EIATTR_KPARAM_INFO
	.align		4
.L_168:
        /*0018*/ 	.byte	0x04, 0x17
        /*001a*/ 	.short	(.L_170 - .L_169)
.L_169:
        /*001c*/ 	.word	0x00000000
        /*0020*/ 	.short	0x0001
        /*0022*/ 	.short	0x0008
        /*0024*/ 	.byte	0x00, 0xf0, 0x11, 0x00


	//----- nvinfo : EIATTR_KPARAM_INFO
	.align		4
.L_170:
        /*0028*/ 	.byte	0x04, 0x17
        /*002a*/ 	.short	(.L_172 - .L_171)
.L_171:
        /*002c*/ 	.word	0x00000000
        /*0030*/ 	.short	0x0000
        /*0032*/ 	.short	0x0000
        /*0034*/ 	.byte	0x00, 0xf5, 0x21, 0x00


	//----- nvinfo : EIATTR_SPARSE_MMA_MASK
	.align		4
.L_172:
        /*0038*/ 	.byte	0x03, 0x50
        /*003a*/ 	.short	0x0000


	//----- nvinfo : EIATTR_MAXREG_COUNT
	.align		4
        /*003c*/ 	.byte	0x03, 0x1b
        /*003e*/ 	.short	0x00ff


	//----- nvinfo : EIATTR_MERCURY_ISA_VERSION
	.align		4
        /*0040*/ 	.byte	0x03, 0x5f
        /*0042*/ 	.short	0x0101


	//----- nvinfo : EIATTR_VRC_CTA_INIT_COUNT
	.align		4
        /*0044*/ 	.byte	0x02, 0x4a
	.zero		1
	.zero		1


	//----- nvinfo : EIATTR_EXIT_INSTR_OFFSETS
	.align		4
        /*0048*/ 	.byte	0x04, 0x1c
        /*004a*/ 	.short	(.L_174 - .L_173)


	//   ....[0]....
.L_173:
        /*004c*/ 	.word	0x00000070


	//   ....[1]....
        /*0050*/ 	.word	0x000000d0


	//   ....[2]....
        /*0054*/ 	.word	0x00000110


	//----- nvinfo : EIATTR_CBANK_PARAM_SIZE
	.align		4
.L_174:
        /*0058*/ 	.byte	0x03, 0x19
        /*005a*/ 	.short	0x0018


	//----- nvinfo : EIATTR_PARAM_CBANK
	.align		4
        /*005c*/ 	.byte	0x04, 0x0a
        /*005e*/ 	.short	(.L_176 - .L_175)
	.align		4
.L_175:
        /*0060*/ 	.word	index@(.nv.constant0._Z14nanCheckKernelPKdiPi)
        /*0064*/ 	.short	0x0380
        /*0066*/ 	.short	0x0018


	//----- nvinfo : EIATTR_SW_WAR
	.align		4
.L_176:
        /*0068*/ 	.byte	0x04, 0x36
        /*006a*/ 	.short	(.L_178 - .L_177)
.L_177:
        /*006c*/ 	.word	0x00000008
.L_178:


//--------------------- .nv.info._Z17normalizeAutocorrPdi --------------------------
	.section	.nv.info._Z17normalizeAutocorrPdi,"",@"SHT_CUDA_INFO"
	.sectionflags	@""
	.align	4


	//----- nvinfo : EIATTR_CUDA_API_VERSION
	.align		4
        /*0000*/ 	.byte	0x04, 0x37
        /*0002*/ 	.short	(.L_180 - .L_179)
.L_179:
        /*0004*/ 	.word	0x00000082


	//----- nvinfo : EIATTR_KPARAM_INFO
	.align		4
.L_180:
        /*0008*/ 	.byte	0x04, 0x17
        /*000a*/ 	.short	(.L_182 - .L_181)
.L_181:
        /*000c*/ 	.word	0x00000000
        /*0010*/ 	.short	0x0001
        /*0012*/ 	.short	0x0008
        /*0014*/ 	.byte	0x00, 0xf0, 0x11, 0x00


	//----- nvinfo : EIATTR_KPARAM_INFO
	.align		4
.L_182:
        /*0018*/ 	.byte	0x04, 0x17
        /*001a*/ 	.short	(.L_184 - .L_183)
.L_183:
        /*001c*/ 	.word	0x00000000
        /*0020*/ 	.short	0x0000
        /*0022*/ 	.short	0x0000
        /*0024*/ 	.byte	0x00, 0xf5, 0x21, 0x00


	//----- nvinfo : EIATTR_SPARSE_MMA_MASK
	.align		4
.L_184:
        /*0028*/ 	.byte	0x03, 0x50
        /*002a*/ 	.short	0x0000


	//----- nvinfo : EIATTR_MAXREG_COUNT
	.align		4
        /*002c*/ 	.byte	0x03, 0x1b
        /*002e*/ 	.short	0x00ff


	//----- nvinfo : EIATTR_MERCURY_ISA_VERSION
	.align		4
        /*0030*/ 	.byte	0x03, 0x5f
        /*0032*/ 	.short	0x0101


	//----- nvinfo : EIATTR_VRC_CTA_INIT_COUNT
	.align		4
        /*0034*/ 	.byte	0x02, 0x4a
	.zero		1
	.zero		1


	//----- nvinfo : EIATTR_EXIT_INSTR_OFFSETS
	.align		4
        /*0038*/ 	.byte	0x04, 0x1c
        /*003a*/ 	.short	(.L_186 - .L_185)


	//   ....[0]....
.L_185:
        /*003c*/ 	.word	0x00000070


	//   ....[1]....
        /*0040*/ 	.word	0x00000230


	//----- nvinfo : EIATTR_CRS_STACK_SIZE
	.align		4
.L_186:
        /*0044*/ 	.byte	0x04, 0x1e
        /*0046*/ 	.short	(.L_188 - .L_187)
.L_187:
        /*0048*/ 	.word	0x00000000


	//----- nvinfo : EIATTR_CBANK_PARAM_SIZE
	.align		4
.L_188:
        /*004c*/ 	.byte	0x03, 0x19
        /*004e*/ 	.short	0x000c


	//----- nvinfo : EIATTR_PARAM_CBANK
	.align		4
        /*0050*/ 	.byte	0x04, 0x0a
        /*0052*/ 	.short	(.L_190 - .L_189)
	.align		4
.L_189:
        /*0054*/ 	.word	index@(.nv.constant0._Z17normalizeAutocorrPdi)
        /*0058*/ 	.short	0x0380
        /*005a*/ 	.short	0x000c


	//----- nvinfo : EIATTR_SW_WAR
	.align		4
.L_190:
        /*005c*/ 	.byte	0x04, 0x36
        /*005e*/ 	.short	(.L_192 - .L_191)
.L_191:
        /*0060*/ 	.word	0x00000008
.L_192:


//--------------------- .nv.info._Z24complexConjugateMultiplyP7double2i --------------------------
	.section	.nv.info._Z24complexConjugateMultiplyP7double2i,"",@"SHT_CUDA_INFO"
	.sectionflags	@""
	.align	4


	//----- nvinfo : EIATTR_CUDA_API_VERSION
	.align		4
        /*0000*/ 	.byte	0x04, 0x37
        /*0002*/ 	.short	(.L_194 - .L_193)
.L_193:
        /*0004*/ 	.word	0x00000082


	//----- nvinfo : EIATTR_KPARAM_INFO
	.align		4
.L_194:
        /*0008*/ 	.byte	0x04, 0x17
        /*000a*/ 	.short	(.L_196 - .L_195)
.L_195:
        /*000c*/ 	.word	0x00000000
        /*0010*/ 	.short	0x0001
        /*0012*/ 	.short	0x0008
        /*0014*/ 	.byte	0x00, 0xf0, 0x11, 0x00


	//----- nvinfo : EIATTR_KPARAM_INFO
	.align		4
.L_196:
        /*0018*/ 	.byte	0x04, 0x17
        /*001a*/ 	.short	(.L_198 - .L_197)
.L_197:
        /*001c*/ 	.word	0x00000000
        /*0020*/ 	.short	0x0000
        /*0022*/ 	.short	0x0000
        /*0024*/ 	.byte	0x00, 0xf5, 0x21, 0x00


	//----- nvinfo : EIATTR_SPARSE_MMA_MASK
	.align		4
.L_198:
        /*0028*/ 	.byte	0x03, 0x50
        /*002a*/ 	.short	0x0000


	//----- nvinfo : EIATTR_MAXREG_COUNT
	.align		4
        /*002c*/ 	.byte	0x03, 0x1b
        /*002e*/ 	.short	0x00ff


	//----- nvinfo : EIATTR_MERCURY_ISA_VERSION
	.align		4
        /*0030*/ 	.byte	0x03, 0x5f
        /*0032*/ 	.short	0x0101


	//----- nvinfo : EIATTR_VRC_CTA_INIT_COUNT
	.align		4
        /*0034*/ 	.byte	0x02, 0x4a
	.zero		1
	.zero		1


	//----- nvinfo : EIATTR_EXIT_INSTR_OFFSETS
	.align		4
        /*0038*/ 	.byte	0x04, 0x1c
        /*003a*/ 	.short	(.L_200 - .L_199)


	//   ....[0]....
.L_199:
        /*003c*/ 	.word	0x00000070


	//   ....[1]....
        /*0040*/ 	.word	0x00000110


	//----- nvinfo : EIATTR_CBANK_PARAM_SIZE
	.align		4
.L_200:
        /*0044*/ 	.byte	0x03, 0x19
        /*0046*/ 	.short	0x000c


	//----- nvinfo : EIATTR_PARAM_CBANK
	.align		4
        /*0048*/ 	.byte	0x04, 0x0a
        /*004a*/ 	.short	(.L_202 - .L_201)
	.align		4
.L_201:
        /*004c*/ 	.word	index@(.nv.constant0._Z24complexConjugateMultiplyP7double2i)
        /*0050*/ 	.short	0x0380
        /*0052*/ 	.short	0x000c


	//----- nvinfo : EIATTR_SW_WAR
	.align		4
.L_202:
        /*0054*/ 	.byte	0x04, 0x36
        /*0056*/ 	.short	(.L_204 - .L_203)
.L_203:
        /*0058*/ 	.word	0x00000008
.L_204:


//--------------------- .nv.info._Z14reduceMinIndexPii --------------------------
	.section	.nv.info._Z14reduceMinIndexPii,"",@"SHT_CUDA_INFO"
	.sectionflags	@""
	.align	4


	//----- nvinfo : EIATTR_CUDA_API_VERSION
	.align		4
        /*0000*/ 	.byte	0x04, 0x37
        /*0002*/ 	.short	(.L_206 - .L_205)
.L_205:
        /*0004*/ 	.word	0x00000082


	//----- nvinfo : EIATTR_KPARAM_INFO
	.align		4
.L_206:
        /*0008*/ 	.byte	0x04, 0x17
        /*000a*/ 	.short	(.L_208 - .L_207)
.L_207:
        /*000c*/ 	.word	0x00000000
        /*0010*/ 	.short	0x0001
        /*0012*/ 	.short	0x0008
        /*0014*/ 	.byte	0x00, 0xf0, 0x11, 0x00


	//----- nvinfo : EIATTR_KPARAM_INFO
	.align		4
.L_208:
        /*0018*/ 	.byte	0x04, 0x17
        /*001a*/ 	.short	(.L_210 - .L_209)
.L_209:
        /*001c*/ 	.word	0x00000000
        /*0020*/ 	.short	0x0000
        /*0022*/ 	.short	0x0000
        /*0024*/ 	.byte	0x00, 0xf5, 0x21, 0x00


	//----- nvinfo : EIATTR_SPARSE_MMA_MASK
	.align		4
.L_210:
        /*0028*/ 	.byte	0x03, 0x50
        /*002a*/ 	.short	0x0000


	//----- nvinfo : EIATTR_MAXREG_COUNT
	.align		4
        /*002c*/ 	.byte	0x03, 0x1b
        /*002e*/ 	.short	0x00ff


	//----- nvinfo : EIATTR_NUM_BARRIERS
	.align		4
        /*0030*/ 	.byte	0x02, 0x4c
        /*0032*/ 	.byte	0x01
	.zero		1


	//----- nvinfo : EIATTR_MERCURY_ISA_VERSION
	.align		4
        /*0034*/ 	.byte	0x03, 0x5f
        /*0036*/ 	.short	0x0101


	//----- nvinfo : EIATTR_VRC_CTA_INIT_COUNT
	.align		4
        /*0038*/ 	.byte	0x02, 0x4a
	.zero		1
	.zero		1


	//----- nvinfo : EIATTR_EXIT_INSTR_OFFSETS
	.align		4
        /*003c*/ 	.byte	0x04, 0x1c
        /*003e*/ 	.short	(.L_212 - .L_211)


	//   ....[0]....
.L_211:
        /*0040*/ 	.word	0x00000030


	//   ....[1]....
        /*0044*/ 	.word	0x000001c0


	//----- nvinfo : EIATTR_CRS_STACK_SIZE
	.align		4
.L_212:
        /*0048*/ 	.byte	0x04, 0x1e
        /*004a*/ 	.short	(.L_214 - .L_213)
.L_213:
        /*004c*/ 	.word	0x00000000


	//----- nvinfo : EIATTR_CBANK_PARAM_SIZE
	.align		4
.L_214:
        /*0050*/ 	.byte	0x03, 0x19
        /*0052*/ 	.short	0x000c


	//----- nvinfo : EIATTR_PARAM_CBANK
	.align		4
        /*0054*/ 	.byte	0x04, 0x0a
        /*0056*/ 	.short	(.L_216 - .L_215)
	.align		4
.L_215:
        /*0058*/ 	.word	index@(.nv.constant0._Z14reduceMinIndexPii)
        /*005c*/ 	.short	0x0380
        /*005e*/ 	.short	0x000c


	//----- nvinfo : EIATTR_SW_WAR
	.align		4
.L_216:
        /*0060*/ 	.byte	0x04, 0x36
        /*0062*/ 	.short	(.L_218 - .L_217)
.L_217:
        /*0064*/ 	.word	0x00000008
.L_218:


//--------------------- .nv.info._Z26findPotentialZeroCrossingsPKdPiii --------------------------
	.section	.nv.info._Z26findPotentialZeroCrossingsPKdPiii,"",@"SHT_CUDA_INFO"
	.sectionflags	@""
	.align	4


	//----- nvinfo : EIATTR_CUDA_API_VERSION
	.align		4
        /*0000*/ 	.byte	0x04, 0x37
        /*0002*/ 	.short	(.L_220 - .L_219)
.L_219:
        /*0004*/ 	.word	0x00000082


	//----- nvinfo : EIATTR_KPARAM_INFO
	.align		4
.L_220:
        /*0008*/ 	.byte	0x04, 0x17
        /*000a*/ 	.short	(.L_222 - .L_221)
.L_221:
        /*000c*/ 	.word	0x00000000
        /*0010*/ 	.short	0x0003
        /*0012*/ 	.short	0x0014
        /*0014*/ 	.byte	0x00, 0xf0, 0x11, 0x00


	//----- nvinfo : EIATTR_KPARAM_INFO
	.align		4
.L_222:
        /*0018*/ 	.byte	0x04, 0x17
        /*001a*/ 	.short	(.L_224 - .L_223)
.L_223:
        /*001c*/ 	.word	0x00000000
        /*0020*/ 	.short	0x0002
        /*0022*/ 	.short	0x0010
        /*0024*/ 	.byte	0x00, 0xf0, 0x11, 0x00


	//----- nvinfo : EIATTR_KPARAM_INFO
	.align		4
.L_224:
        /*0028*/ 	.byte	0x04, 0x17
        /*002a*/ 	.short	(.L_226 - .L_225)
.L_225:
        /*002c*/ 	.word	0x00000000
        /*0030*/ 	.short	0x0001
        /*0032*/ 	.short	0x0008
        /*0034*/ 	.byte	0x00, 0xf5, 0x21, 0x00


	//----- nvinfo : EIATTR_KPARAM_INFO
	.align		4
.L_226:
        /*0038*/ 	.byte	0x04, 0x17
        /*003a*/ 	.short	(.L_228 - .L_227)
.L_227:
        /*003c*/ 	.word	0x00000000
        /*0040*/ 	.short	0x0000
        /*0042*/ 	.short	0x0000
        /*0044*/ 	.byte	0x00, 0xf5, 0x21, 0x00


	//----- nvinfo : EIATTR_SPARSE_MMA_MASK
	.align		4
.L_228:
        /*0048*/ 	.byte	0x03, 0x50
        /*004a*/ 	.short	0x0000


	//----- nvinfo : EIATTR_MAXREG_COUNT
	.align		4
        /*004c*/ 	.byte	0x03, 0x1b
        /*004e*/ 	.short	0x00ff


	//----- nvinfo : EIATTR_MERCURY_ISA_VERSION
	.align		4
        /*0050*/ 	.byte	0x03, 0x5f
        /*0052*/ 	.short	0x0101


	//----- nvinfo : EIATTR_VRC_CTA_INIT_COUNT
	.align		4
        /*0054*/ 	.byte	0x02, 0x4a
	.zero		1
	.zero		1


	//----- nvinfo : EIATTR_EXIT_INSTR_OFFSETS
	.align		4
        /*0058*/ 	.byte	0x04, 0x1c
        /*005a*/ 	.short	(.L_230 - .L_229)


	//   ....[0]....
.L_229:
        /*005c*/ 	.word	0x00000090


	//   ....[1]....
        /*0060*/ 	.word	0x00000130


	//----- nvinfo : EIATTR_CBANK_PARAM_SIZE
	.align		4
.L_230:
        /*0064*/ 	.byte	0x03, 0x19
        /*0066*/ 	.short	0x0018


	//----- nvinfo : EIATTR_PARAM_CBANK
	.align		4
        /*0068*/ 	.byte	0x04, 0x0a
        /*006a*/ 	.short	(.L_232 - .L_231)
	.align		4
.L_231:
        /*006c*/ 	.word	index@(.nv.constant0._Z26findPotentialZeroCrossingsPKdPiii)
        /*0070*/ 	.short	0x0380
        /*0072*/ 	.short	0x0018


	//----- nvinfo : EIATTR_SW_WAR
	.align		4
.L_232:
        /*0074*/ 	.byte	0x04, 0x36
        /*0076*/ 	.short	(.L_234 - .L_233)
.L_233:
        /*0078*/ 	.word	0x00000008
.L_234:


//--------------------- .nv.callgraph             --------------------------
	.section	.nv.callgraph,"",@"SHT_CUDA_CALLGRAPH"
	.align	4
	.sectionentsize	8
	.align		4
        /*0000*/ 	.word	0x00000000
	.align		4
        /*0004*/ 	.word	0xffffffff
	.align		4
        /*0008*/ 	.word	0x00000000
	.align		4
        /*000c*/ 	.word	0xfffffffe
	.align		4
        /*0010*/ 	.word	0x00000000
	.align		4
        /*0014*/ 	.word	0xfffffffd
	.align		4
        /*0018*/ 	.word	0x00000000
	.align		4
        /*001c*/ 	.word	0xfffffffc


//--------------------- .nv.constant4             --------------------------
	.section	.nv.constant4,"a",@progbits
	.align	8
	.align		8
.nv.constant4:
        /*0000*/ 	.dword	_ZN34_INTERNAL_40b81703_4_k_cu_eff2a89b4cuda3std3__45__cpo5beginE
	.align		8
        /*0008*/ 	.dword	_ZN34_INTERNAL_40b81703_4_k_cu_eff2a89b4cuda3std3__45__cpo3endE
	.align		8
        /*0010*/ 	.dword	_ZN34_INTERNAL_40b81703_4_k_cu_eff2a89b4cuda3std3__45__cpo6cbeginE
	.align		8
        /*0018*/ 	.dword	_ZN34_INTERNAL_40b81703_4_k_cu_eff2a89b4cuda3std3__45__cpo4cendE
	.align		8
        /*0020*/ 	.dword	_ZN34_INTERNAL_40b81703_4_k_cu_eff2a89b4cuda3std3__45__cpo6rbeginE
	.align		8
        /*0028*/ 	.dword	_ZN34_INTERNAL_40b81703_4_k_cu_eff2a89b4cuda3std3__45__cpo4rendE
	.align		8
        /*0030*/ 	.dword	_ZN34_INTERNAL_40b81703_4_k_cu_eff2a89b4cuda3std3__45__cpo7crbeginE
	.align		8
        /*0038*/ 	.dword	_ZN34_INTERNAL_40b81703_4_k_cu_eff2a89b4cuda3std3__45__cpo5crendE
	.align		8
        /*0040*/ 	.dword	_ZN34_INTERNAL_40b81703_4_k_cu_eff2a89b4cuda3std3__436_GLOBAL__N__40b81703_4_k_cu_eff2a89b6ignoreE
	.align		8
        /*0048*/ 	.dword	_ZN34_INTERNAL_40b81703_4_k_cu_eff2a89b4cuda3std3__419piecewise_constructE
	.align		8
        /*0050*/ 	.dword	_ZN34_INTERNAL_40b81703_4_k_cu_eff2a89b4cuda3std3__48in_placeE
	.align		8
        /*0058*/ 	.dword	_ZN34_INTERNAL_40b81703_4_k_cu_eff2a89b4cuda3std3__420unreachable_sentinelE
	.align		8
        /*0060*/ 	.dword	_ZN34_INTERNAL_40b81703_4_k_cu_eff2a89b4cuda3std3__47nulloptE
	.align		8
        /*0068*/ 	.dword	_ZN34_INTERNAL_40b81703_4_k_cu_eff2a89b4cuda3std3__48unexpectE
	.align		8
        /*0070*/ 	.dword	_ZN34_INTERNAL_40b81703_4_k_cu_eff2a89b4cuda3std6ranges3__45__cpo4swapE
	.align		8
        /*0078*/ 	.dword	_ZN34_INTERNAL_40b81703_4_k_cu_eff2a89b4cuda3std6ranges3__45__cpo9iter_moveE
	.align		8
        /*0080*/ 	.dword	_ZN34_INTERNAL_40b81703_4_k_cu_eff2a89b4cuda3std6ranges3__45__cpo5beginE
	.align		8
        /*0088*/ 	.dword	_ZN34_INTERNAL_40b81703_4_k_cu_eff2a89b4cuda3std6ranges3__45__cpo3endE
	.align		8
        /*0090*/ 	.dword	_ZN34_INTERNAL_40b81703_4_k_cu_eff2a89b4cuda3std6ranges3__45__cpo6cbeginE
	.align		8
        /*0098*/ 	.dword	_ZN34_INTERNAL_40b81703_4_k_cu_eff2a89b4cuda3std6ranges3__45__cpo4cendE
	.align		8
        /*00a0*/ 	.dword	_ZN34_INTERNAL_40b81703_4_k_cu_eff2a89b4cuda3std6ranges3__45__cpo7advanceE
	.align		8
        /*00a8*/ 	.dword	_ZN34_INTERNAL_40b81703_4_k_cu_eff2a89b4cuda3std6ranges3__45__cpo9iter_swapE
	.align		8
        /*00b0*/ 	.dword	_ZN34_INTERNAL_40b81703_4_k_cu_eff2a89b4cuda3std6ranges3__45__cpo4nextE
	.align		8
        /*00b8*/ 	.dword	_ZN34_INTERNAL_40b81703_4_k_cu_eff2a89b4cuda3std6ranges3__45__cpo4prevE
	.align		8
        /*00c0*/ 	.dword	_ZN34_INTERNAL_40b81703_4_k_cu_eff2a89b4cuda3std6ranges3__45__cpo4dataE
	.align		8
        /*00c8*/ 	.dword	_ZN34_INTERNAL_40b81703_4_k_cu_eff2a89b4cuda3std6ranges3__45__cpo5cdataE
	.align		8
        /*00d0*/ 	.dword	_ZN34_INTERNAL_40b81703_4_k_cu_eff2a89b4cuda3std6ranges3__45__cpo4sizeE
	.align		8
        /*00d8*/ 	.dword	_ZN34_INTERNAL_40b81703_4_k_cu_eff2a89b4cuda3std6ranges3__45__cpo5ssizeE
	.align		8
        /*00e0*/ 	.dword	_ZN34_INTERNAL_40b81703_4_k_cu_eff2a89b4cuda3std6ranges3__45__cpo8distanceE
	.align		8
        /*00e8*/ 	.dword	_ZN34_INTERNAL_40b81703_4_k_cu_eff2a89b6thrust24THRUST_300001_SM_1000_NS8cuda_cub3parE
	.align		8
        /*00f0*/ 	.dword	_ZN34_INTERNAL_40b81703_4_k_cu_eff2a89b6thrust24THRUST_300001_SM_1000_NS8cuda_cub10par_nosyncE
	.align		8
        /*00f8*/ 	.dword	_ZN34_INTERNAL_40b81703_4_k_cu_eff2a89b6thrust24THRUST_300001_SM_1000_NS6system6detail10sequential3seqE
	.align		8
        /*0100*/ 	.dword	_ZN34_INTERNAL_40b81703_4_k_cu_eff2a89b6thrust24THRUST_300001_SM_1000_NS6system3cpp3parE
	.align		8
        /*0108*/ 	.dword	_ZN34_INTERNAL_40b81703_4_k_cu_eff2a89b6thrust24THRUST_300001_SM_1000_NS12placeholders2_1E
	.align		8
        /*0110*/ 	.dword	_ZN34_INTERNAL_40b81703_4_k_cu_eff2a89b6thrust24THRUST_300001_SM_1000_NS12placeholders2_2E
	.align		8
        /*0118*/ 	.dword	_ZN34_INTERNAL_40b81703_4_k_cu_eff2a89b6thrust24THRUST_300001_SM_1000_NS12placeholders2_3E
	.align		8
        /*0120*/ 	.dword	_ZN34_INTERNAL_40b81703_4_k_cu_eff2a89b6thrust24THRUST_300001_SM_1000_NS12placeholders2_4E
	.align		8
        /*0128*/ 	.dword	_ZN34_INTERNAL_40b81703_4_k_cu_eff2a89b6thrust24THRUST_300001_SM_1000_NS12placeholders2_5E
	.align		8
        /*0130*/ 	.dword	_ZN34_INTERNAL_40b81703_4_k_cu_eff2a89b6thrust24THRUST_300001_SM_1000_NS12placeholders2_6E
	.align		8
        /*0138*/ 	.dword	_ZN34_INTERNAL_40b81703_4_k_cu_eff2a89b6thrust24THRUST_300001_SM_1000_NS12placeholders2_7E
	.align		8
        /*0140*/ 	.dword	_ZN34_INTERNAL_40b81703_4_k_cu_eff2a89b6thrust24THRUST_300001_SM_1000_NS12placeholders2_8E
	.align		8
        /*0148*/ 	.dword	_ZN34_INTERNAL_40b81703_4_k_cu_eff2a89b6thrust24THRUST_300001_SM_1000_NS12placeholders2_9E
	.align		8
        /*0150*/ 	.dword	_ZN34_INTERNAL_40b81703_4_k_cu_eff2a89b6thrust24THRUST_300001_SM_1000_NS12placeholders3_10E
	.align		8
        /*0158*/ 	.dword	_ZN34_INTERNAL_40b81703_4_k_cu_eff2a89b6thrust24THRUST_300001_SM_1000_NS3seqE
	.align		8
        /*0160*/ 	.dword	_ZN34_INTERNAL_40b81703_4_k_cu_eff2a89b6thrust24THRUST_300001_SM_1000_NS6deviceE


//--------------------- .text._ZN3cub18CUB_300001_SM_10006detail11EmptyKernelIvEEvv --------------------------
	.section	.text._ZN3cub18CUB_300001_SM_10006detail11EmptyKernelIvEEvv,"ax",@progbits
	.align	128
        .global         _ZN3cub18CUB_300001_SM_10006detail11EmptyKernelIvEEvv
        .type           _ZN3cub18CUB_300001_SM_10006detail11EmptyKernelIvEEvv,@function
        .size           _ZN3cub18CUB_300001_SM_10006detail11EmptyKernelIvEEvv,(.L_x_53 - _ZN3cub18CUB_300001_SM_10006detail11EmptyKernelIvEEvv)
        .other          _ZN3cub18CUB_300001_SM_10006detail11EmptyKernelIvEEvv,@"STO_CUDA_ENTRY STV_DEFAULT"
_ZN3cub18CUB_300001_SM_10006detail11EmptyKernelIvEEvv:
.text._ZN3cub18CUB_300001_SM_10006detail11EmptyKernelIvEEvv:
[----:B------:R-:W-:Y:S01]  /*0000*/  LDC R1, c[0x0][0x37c] ;  /* 0x0000df00ff017b82 */ /* 0x000fe20000000800 */
[----:B------:R-:W-:Y:S05]  /*0010*/  EXIT ;  /* 0x000000000000794d */ /* 0x000fea0003800000 */
.L_x_0:
[----:B------:R-:W-:-:S00]  /*0020*/  BRA `(.L_x_0) ;  /* 0xfffffffc00fc7947 */ /* 0x000fc0000383ffff */
[----:B------:R-:W-:-:S00]  /*0030*/  NOP ;  /* 0x0000000000007918 */ /* 0x000fc00000000000 */
        /* <DEDUP_REMOVED lines=12> */
.L_x_53:


//--------------------- .text._Z21computeVarianceKernelPKdidPd --------------------------
	.section	.text._Z21computeVarianceKernelPKdidPd,"ax",@progbits
	.align	128
        .global         _Z21computeVarianceKernelPKdidPd
        .type           _Z21computeVarianceKernelPKdidPd,@function
        .size           _Z21computeVarianceKernelPKdidPd,(.L_x_49 - _Z21computeVarianceKernelPKdidPd)
        .other          _Z21computeVarianceKernelPKdidPd,@"STO_CUDA_ENTRY STV_DEFAULT"
_Z21computeVarianceKernelPKdidPd:
.text._Z21computeVarianceKernelPKdidPd:
[----:B------:R-:W-:Y:S01]  /*0000*/  LDC R1, c[0x0][0x37c] ;  /* 0x0000df00ff017b82 */ /* 0x000fe20000000800 */
[----:B------:R-:W0:Y:S07]  /*0010*/  S2R R0, SR_TID.X ;  /* 0x0000000000007919 */ /* 0x000e2e0000002100 */
[----:B------:R-:W0:Y:S01]  /*0020*/  S2UR UR4, SR_CTAID.X ;  /* 0x00000000000479c3 */ /* 0x000e220000002500 */
[----:B------:R-:W1:Y:S07]  /*0030*/  LDCU UR6, c[0x0][0x388] ;  /* 0x00007100ff0677ac */ /* 0x000e6e0008000800 */
[----:B------:R-:W0:Y:S02]  /*0040*/  LDC R5, c[0x0][0x360] ;  /* 0x0000d800ff057b82 */ /* 0x000e240000000800 */
[----:B0-----:R-:W-:-:S05]  /*0050*/  IMAD R5, R5, UR4, R0 ;  /* 0x0000000405057c24 */ /* 0x001fca000f8e0200 */
[----:B-1----:R-:W-:-:S13]  /*0060*/  ISETP.GE.AND P0, PT, R5, UR6, PT ;  /* 0x0000000605007c0c */ /* 0x002fda000bf06270 */
[----:B------:R-:W-:Y:S05]  /*0070*/  @P0 EXIT ;  /* 0x000000000000094d */ /* 0x000fea0003800000 */
[----:B------:R-:W0:Y:S01]  /*0080*/  LDC.64 R2, c[0x0][0x380] ;  /* 0x0000e000ff027b82 */ /* 0x000e220000000a00 */
[----:B------:R-:W1:Y:S01]  /*0090*/  LDCU.64 UR4, c[0x0][0x358] ;  /* 0x00006b00ff0477ac */ /* 0x000e620008000a00 */
[----:B0-----:R-:W-:-:S06]  /*00a0*/  IMAD.WIDE R2, R5, 0x8, R2 ;  /* 0x0000000805027825 */ /* 0x001fcc00078e0202 */
[----:B-1----:R-:W2:Y:S01]  /*00b0*/  LDG.E.64 R2, desc[UR4][R2.64] ;  /* 0x0000000402027981 */ /* 0x002ea2000c1e1b00 */
[----:B------:R-:W0:Y:S01]  /*00c0*/  I2F.F64 R4, UR6 ;  /* 0x0000000600047d12 */ /* 0x000e220008201c00 */
[----:B------:R-:W-:Y:S01]  /*00d0*/  IMAD.MOV.U32 R6, RZ, RZ, 0x1 ;  /* 0x00000001ff067424 */ /* 0x000fe200078e00ff */
[----:B------:R-:W2:Y:S01]  /*00e0*/  LDCU.64 UR6, c[0x0][0x390] ;  /* 0x00007200ff0677ac */ /* 0x000ea20008000a00 */
[----:B------:R-:W-:Y:S05]  /*00f0*/  BSSY.RECONVERGENT B0, `(.L_x_1) ;  /* 0x0000014000007945 */ /* 0x000fea0003800200 */
[----:B0-----:R-:W0:Y:S02]  /*0100*/  MUFU.RCP64H R7, R5 ;  /* 0x0000000500077308 */ /* 0x001e240000001800 */
[----:B0-----:R-:W-:-:S08]  /*0110*/  DFMA R8, -R4, R6, 1 ;  /* 0x3ff000000408742b */ /* 0x001fd00000000106 */
[----:B------:R-:W-:-:S08]  /*0120*/  DFMA R8, R8, R8, R8 ;  /* 0x000000080808722b */ /* 0x000fd00000000008 */
[----:B------:R-:W-:-:S08]  /*0130*/  DFMA R8, R6, R8, R6 ;  /* 0x000000080608722b */ /* 0x000fd00000000006 */
[----:B------:R-:W-:-:S08]  /*0140*/  DFMA R10, -R4, R8, 1 ;  /* 0x3ff00000040a742b */ /* 0x000fd00000000108 */
[----:B------:R-:W-:Y:S02]  /*0150*/  DFMA R10, R8, R10, R8 ;  /* 0x0000000a080a722b */ /* 0x000fe40000000008 */
[----:B--2---:R-:W-:-:S08]  /*0160*/  DADD R6, R2, -UR6 ;  /* 0x8000000602067e29 */ /* 0x004fd00008000000 */
[----:B------:R-:W-:-:S08]  /*0170*/  DMUL R6, R6, R6 ;  /* 0x0000000606067228 */ /* 0x000fd00000000000 */
[----:B------:R-:W-:Y:S02]  /*0180*/  DMUL R2, R6, R10 ;  /* 0x0000000a06027228 */ /* 0x000fe40000000000 */
[----:B------:R-:W-:-:S06]  /*0190*/  FSETP.GEU.AND P1, PT, |R7|, 6.5827683646048100446e-37, PT ;  /* 0x036000000700780b */ /* 0x000fcc0003f2e200 */
[----:B------:R-:W-:-:S08]  /*01a0*/  DFMA R8, -R4, R2, R6 ;  /* 0x000000020408722b */ /* 0x000fd00000000106 */
[----:B------:R-:W-:-:S10]  /*01b0*/  DFMA R2, R10, R8, R2 ;  /* 0x000000080a02722b */ /* 0x000fd40000000002 */
[----:B------:R-:W-:-:S05]  /*01c0*/  FFMA R0, RZ, R5, R3 ;  /* 0x00000005ff007223 */ /* 0x000fca0000000003 */
[----:B------:R-:W-:-:S13]  /*01d0*/  FSETP.GT.AND P0, PT, |R0|, 1.469367938527859385e-39, PT ;  /* 0x001000000000780b */ /* 0x000fda0003f04200 */
[----:B------:R-:W-:Y:S05]  /*01e0*/  @P0 BRA P1, `(.L_x_2) ;  /* 0x0000000000100947 */ /* 0x000fea0000800000 */
[----:B------:R-:W-:-:S07]  /*01f0*/  MOV R0, 0x210 ;  /* 0x0000021000007802 */ /* 0x000fce0000000f00 */
[----:B------:R-:W-:Y:S05]  /*0200*/  CALL.REL.NOINC `($__internal_0_$__cuda_sm20_div_rn_f64_full) ;  /* 0x0000000000387944 */ /* 0x000fea0003c00000 */
[----:B------:R-:W-:Y:S02]  /*0210*/  IMAD.MOV.U32 R2, RZ, RZ, R8 ;  /* 0x000000ffff027224 */ /* 0x000fe400078e0008 */
[----:B------:R-:W-:-:S07]  /*0220*/  IMAD.MOV.U32 R3, RZ, RZ, R9 ;  /* 0x000000ffff037224 */ /* 0x000fce00078e0009 */
.L_x_2:
[----:B------:R-:W-:Y:S05]  /*0230*/  BSYNC.RECONVERGENT B0 ;  /* 0x0000000000007941 */ /* 0x000fea0003800200 */
.L_x_1:
[----:B------:R-:W0:Y:S02]  /*0240*/  LDC.64 R4, c[0x0][0x398] ;  /* 0x0000e600ff047b82 */ /* 0x000e240000000a00 */
[----:B0-----:R0:W5:Y:S02]  /*0250*/  LDG.E.64 R8, desc[UR4][R4.64] ;  /* 0x0000000404087981 */ /* 0x001164000c1e1b00 */
.L_x_3:
[----:B-----5:R-:W-:Y:S01]  /*0260*/  DADD R10, R8, R2 ;  /* 0x00000000080a7229 */ /* 0x020fe20000000002 */
[----:B------:R-:W-:Y:S09]  /*0270*/  YIELD ;  /* 0x0000000000007946 */ /* 0x000ff20003800000 */
[----:B------:R-:W2:Y:S02]  /*0280*/  ATOMG.E.CAS.64.STRONG.GPU PT, R10, [R4], R8, R10 ;  /* 0x00000008040a73a9 */ /* 0x000ea400001ee50a */
[----:B--2---:R-:W-:Y:S01]  /*0290*/  ISETP.NE.U32.AND P0, PT, R8, R10, PT ;  /* 0x0000000a0800720c */ /* 0x004fe20003f05070 */
[----:B------:R-:W-:-:S03]  /*02a0*/  IMAD.MOV.U32 R8, RZ, RZ, R10 ;  /* 0x000000ffff087224 */ /* 0x000fc600078e000a */
[----:B------:R-:W-:Y:S01]  /*02b0*/  ISETP.NE.AND.EX P0, PT, R9, R11, PT, P0 ;  /* 0x0000000b0900720c */ /* 0x000fe20003f05300 */
[----:B------:R-:W-:-:S12]  /*02c0*/  IMAD.MOV.U32 R9, RZ, RZ, R11 ;  /* 0x000000ffff097224 */ /* 0x000fd800078e000b */
[----:B------:R-:W-:Y:S05]  /*02d0*/  @P0 BRA `(.L_x_3) ;  /* 0xfffffffc00e00947 */ /* 0x000fea000383ffff */
[----:B------:R-:W-:Y:S05]  /*02e0*/  EXIT ;  /* 0x000000000000794d */ /* 0x000fea0003800000 */
        .weak           $__internal_0_$__cuda_sm20_div_rn_f64_full
        .type           $__internal_0_$__cuda_sm20_div_rn_f64_full,@function
        .size           $__internal_0_$__cuda_sm20_div_rn_f64_full,(.L_x_49 - $__internal_0_$__cuda_sm20_div_rn_f64_full)
$__internal_0_$__cuda_sm20_div_rn_f64_full:
[C---:B------:R-:W-:Y:S01]  /*02f0*/  FSETP.GEU.AND P0, PT, |R5|.reuse, 1.469367938527859385e-39, PT ;  /* 0x001000000500780b */ /* 0x040fe20003f0e200 */
[----:B------:R-:W-:Y:S01]  /*0300*/  IMAD.MOV.U32 R10, RZ, RZ, 0x1 ;  /* 0x00000001ff0a7424 */ /* 0x000fe200078e00ff */
[----:B------:R-:W-:Y:S01]  /*0310*/  LOP3.LUT R2, R5, 0x800fffff, RZ, 0xc0, !PT ;  /* 0x800fffff05027812 */ /* 0x000fe200078ec0ff */
[----:B------:R-:W-:Y:S01]  /*0320*/  BSSY.RECONVERGENT B1, `(.L_x_4) ;  /* 0x0000055000017945 */ /* 0x000fe20003800200 */
[C---:B------:R-:W-:Y:S02]  /*0330*/  FSETP.GEU.AND P2, PT, |R7|.reuse, 1.469367938527859385e-39, PT ;  /* 0x001000000700780b */ /* 0x040fe40003f4e200 */
[----:B------:R-:W-:Y:S01]  /*0340*/  LOP3.LUT R3, R2, 0x3ff00000, RZ, 0xfc, !PT ;  /* 0x3ff0000002037812 */ /* 0x000fe200078efcff */
[----:B------:R-:W-:Y:S01]  /*0350*/  IMAD.MOV.U32 R2, RZ, RZ, R4 ;  /* 0x000000ffff027224 */ /* 0x000fe200078e0004 */
[----:B------:R-:W-:-:S05]  /*0360*/  LOP3.LUT R8, R7, 0x7ff00000, RZ, 0xc0, !PT ;  /* 0x7ff0000007087812 */ /* 0x000fca00078ec0ff */
[----:B------:R-:W-:-:S04]  /*0370*/  @!P0 DMUL R2, R4, 8.98846567431157953865e+307 ;  /* 0x7fe0000004028828 */ /* 0x000fc80000000000 */
[----:B------:R-:W-:Y:S02]  /*0380*/  @!P2 LOP3.LUT R9, R5, 0x7ff00000, RZ, 0xc0, !PT ;  /* 0x7ff000000509a812 */ /* 0x000fe400078ec0ff */
[----:B------:R-:W0:Y:S02]  /*0390*/  MUFU.RCP64H R11, R3 ;  /* 0x00000003000b7308 */ /* 0x000e240000001800 */
[----:B------:R-:W-:Y:S01]  /*03a0*/  @!P2 ISETP.GE.U32.AND P3, PT, R8, R9, PT ;  /* 0x000000090800a20c */ /* 0x000fe20003f66070 */
[----:B------:R-:W-:Y:S01]  /*03b0*/  IMAD.MOV.U32 R9, RZ, RZ, 0x1ca00000 ;  /* 0x1ca00000ff097424 */ /* 0x000fe200078e00ff */
[----:B0-----:R-:W-:-:S08]  /*03c0*/  DFMA R12, R10, -R2, 1 ;  /* 0x3ff000000a0c742b */ /* 0x001fd00000000802 */
[----:B------:R-:W-:Y:S01]  /*03d0*/  DFMA R14, R12, R12, R12 ;  /* 0x0000000c0c0e722b */ /* 0x000fe2000000000c */
[----:B------:R-:W-:-:S04]  /*03e0*/  LOP3.LUT R13, R5, 0x7ff00000, RZ, 0xc0, !PT ;  /* 0x7ff00000050d7812 */ /* 0x000fc800078ec0ff */
[----:B------:R-:W-:-:S03]  /*03f0*/  ISETP.GE.U32.AND P1, PT, R8, R13, PT ;  /* 0x0000000d0800720c */ /* 0x000fc60003f26070 */
[----:B------:R-:W-:Y:S01]  /*0400*/  DFMA R16, R10, R14, R10 ;  /* 0x0000000e0a10722b */ /* 0x000fe2000000000a */
[C---:B------:R-:W-:Y:S01]  /*0410*/  @!P2 SEL R15, R9.reuse, 0x63400000, !P3 ;  /* 0x63400000090fa807 */ /* 0x040fe20005800000 */
[----:B------:R-:W-:Y:S01]  /*0420*/  IMAD.MOV.U32 R10, RZ, RZ, R6 ;  /* 0x000000ffff0a7224 */ /* 0x000fe200078e0006 */
[----:B------:R-:W-:Y:S01]  /*0430*/  SEL R11, R9, 0x63400000, !P1 ;  /* 0x63400000090b7807 */ /* 0x000fe20004800000 */
[----:B------:R-:W-:Y:S01]  /*0440*/  @!P2 IMAD.MOV.U32 R14, RZ, RZ, RZ ;  /* 0x000000ffff0ea224 */ /* 0x000fe200078e00ff */
[--C-:B------:R-:W-:Y:S02]  /*0450*/  @!P2 LOP3.LUT R15, R15, 0x80000000, R7.reuse, 0xf8, !PT ;  /* 0x800000000f0fa812 */ /* 0x100fe400078ef807 */
[----:B------:R-:W-:Y:S01]  /*0460*/  LOP3.LUT R11, R11, 0x800fffff, R7, 0xf8, !PT ;  /* 0x800fffff0b0b7812 */ /* 0x000fe200078ef807 */
[----:B------:R-:W-:Y:S01]  /*0470*/  DFMA R18, R16, -R2, 1 ;  /* 0x3ff000001012742b */ /* 0x000fe20000000802 */
[----:B------:R-:W-:-:S06]  /*0480*/  @!P2 LOP3.LUT R15, R15, 0x100000, RZ, 0xfc, !PT ;  /* 0x001000000f0fa812 */ /* 0x000fcc00078efcff */
[----:B------:R-:W-:Y:S02]  /*0490*/  @!P2 DFMA R10, R10, 2, -R14 ;  /* 0x400000000a0aa82b */ /* 0x000fe4000000080e */
[----:B------:R-:W-:Y:S01]  /*04a0*/  DFMA R14, R16, R18, R16 ;  /* 0x00000012100e722b */ /* 0x000fe20000000010 */
[----:B------:R-:W-:Y:S02]  /*04b0*/  IMAD.MOV.U32 R19, RZ, RZ, R8 ;  /* 0x000000ffff137224 */ /* 0x000fe400078e0008 */
[----:B------:R-:W-:Y:S01]  /*04c0*/  IMAD.MOV.U32 R18, RZ, RZ, R13 ;  /* 0x000000ffff127224 */ /* 0x000fe200078e000d */
[----:B------:R-:W-:-:S04]  /*04d0*/  @!P0 LOP3.LUT R18, R3, 0x7ff00000, RZ, 0xc0, !PT ;  /* 0x7ff0000003128812 */ /* 0x000fc800078ec0ff */
[----:B------:R-:W-:Y:S01]  /*04e0*/  @!P2 LOP3.LUT R19, R11, 0x7ff00000, RZ, 0xc0, !PT ;  /* 0x7ff000000b13a812 */ /* 0x000fe200078ec0ff */
[----:B------:R-:W-:Y:S01]  /*04f0*/  DMUL R16, R14, R10 ;  /* 0x0000000a0e107228 */ /* 0x000fe20000000000 */
[----:B------:R-:W-:-:S03]  /*0500*/  VIADD R21, R18, 0xffffffff ;  /* 0xffffffff12157836 */ /* 0x000fc60000000000 */
[----:B------:R-:W-:-:S04]  /*0510*/  VIADD R20, R19, 0xffffffff ;  /* 0xffffffff13147836 */ /* 0x000fc80000000000 */
[----:B------:R-:W-:Y:S01]  /*0520*/  DFMA R12, R16, -R2, R10 ;  /* 0x80000002100c722b */ /* 0x000fe2000000000a */
[----:B------:R-:W-:-:S04]  /*0530*/  ISETP.GT.U32.AND P0, PT, R20, 0x7feffffe, PT ;  /* 0x7feffffe1400780c */ /* 0x000fc80003f04070 */
[----:B------:R-:W-:-:S03]  /*0540*/  ISETP.GT.U32.OR P0, PT, R21, 0x7feffffe, P0 ;  /* 0x7feffffe1500780c */ /* 0x000fc60000704470 */
[----:B------:R-:W-:-:S10]  /*0550*/  DFMA R12, R14, R12, R16 ;  /* 0x0000000c0e0c722b */ /* 0x000fd40000000010 */
[----:B------:R-:W-:Y:S05]  /*0560*/  @P0 BRA `(.L_x_5) ;  /* 0x00000000006c0947 */ /* 0x000fea0003800000 */
[----:B------:R-:W-:-:S04]  /*0570*/  LOP3.LUT R7, R5, 0x7ff00000, RZ, 0xc0, !PT ;  /* 0x7ff0000005077812 */ /* 0x000fc800078ec0ff */
[CC--:B------:R-:W-:Y:S02]  /*0580*/  VIADDMNMX R6, R8.reuse, -R7.reuse, 0xb9600000, !PT ;  /* 0xb960000008067446 */ /* 0x0c0fe40007800907 */
[----:B------:R-:W-:Y:S02]  /*0590*/  ISETP.GE.U32.AND P0, PT, R8, R7, PT ;  /* 0x000000070800720c */ /* 0x000fe40003f06070 */
[----:B------:R-:W-:Y:S02]  /*05a0*/  VIMNMX R6, PT, PT, R6, 0x46a00000, PT ;  /* 0x46a0000006067848 */ /* 0x000fe40003fe0100 */
[----:B------:R-:W-:-:S05]  /*05b0*/  SEL R9, R9, 0x63400000, !P0 ;  /* 0x6340000009097807 */ /* 0x000fca0004000000 */
[----:B------:R-:W-:Y:S02]  /*05c0*/  IMAD.IADD R14, R6, 0x1, -R9 ;  /* 0x00000001060e7824 */ /* 0x000fe400078e0a09 */
[----:B------:R-:W-:Y:S02]  /*05d0*/  IMAD.MOV.U32 R6, RZ, RZ, RZ ;  /* 0x000000ffff067224 */ /* 0x000fe400078e00ff */
[----:B------:R-:W-:-:S06]  /*05e0*/  VIADD R7, R14, 0x7fe00000 ;  /* 0x7fe000000e077836 */ /* 0x000fcc0000000000 */
[----:B------:R-:W-:-:S10]  /*05f0*/  DMUL R8, R12, R6 ;  /* 0x000000060c087228 */ /* 0x000fd40000000000 */
[----:B------:R-:W-:-:S13]  /*0600*/  FSETP.GTU.AND P0, PT, |R9|, 1.469367938527859385e-39, PT ;  /* 0x001000000900780b */ /* 0x000fda0003f0c200 */
[----:B------:R-:W-:Y:S05]  /*0610*/  @P0 BRA `(.L_x_6) ;  /* 0x0000000000940947 */ /* 0x000fea0003800000 */
[----:B------:R-:W-:Y:S01]  /*0620*/  DFMA R2, R12, -R2, R10 ;  /* 0x800000020c02722b */ /* 0x000fe2000000000a */
[----:B------:R-:W-:-:S09]  /*0630*/  IMAD.MOV.U32 R6, RZ, RZ, RZ ;  /* 0x000000ffff067224 */ /* 0x000fd200078e00ff */
[C---:B------:R-:W-:Y:S02]  /*0640*/  FSETP.NEU.AND P0, PT, R3.reuse, RZ, PT ;  /* 0x000000ff0300720b */ /* 0x040fe40003f0d000 */
[----:B------:R-:W-:-:S04]  /*0650*/  LOP3.LUT R5, R3, 0x80000000, R5, 0x48, !PT ;  /* 0x8000000003057812 */ /* 0x000fc800078e4805 */
[----:B------:R-:W-:-:S07]  /*0660*/  LOP3.LUT R7, R5, R7, RZ, 0xfc, !PT ;  /* 0x0000000705077212 */ /* 0x000fce00078efcff */
[----:B------:R-:W-:Y:S05]  /*0670*/  @!P0 BRA `(.L_x_6) ;  /* 0x00000000007c8947 */ /* 0x000fea0003800000 */
[----:B------:R-:W-:Y:S01]  /*0680*/  IMAD.MOV R3, RZ, RZ, -R14 ;  /* 0x000000ffff037224 */ /* 0x000fe200078e0a0e */
[----:B------:R-:W-:Y:S01]  /*0690*/  DMUL.RP R6, R12, R6 ;  /* 0x000000060c067228 */ /* 0x000fe20000008000 */
[----:B------:R-:W-:-:S06]  /*06a0*/  IMAD.MOV.U32 R2, RZ, RZ, RZ ;  /* 0x000000ffff027224 */ /* 0x000fcc00078e00ff */
[----:B------:R-:W-:-:S03]  /*06b0*/  DFMA R2, R8, -R2, R12 ;  /* 0x800000020802722b */ /* 0x000fc6000000000c */
[----:B------:R-:W-:-:S03]  /*06c0*/  LOP3.LUT R5, R7, R5, RZ, 0x3c, !PT ;  /* 0x0000000507057212 */ /* 0x000fc600078e3cff */
[----:B------:R-:W-:-:S04]  /*06d0*/  IADD3 R2, PT, PT, -R14, -0x43300000, RZ ;  /* 0xbcd000000e027810 */ /* 0x000fc80007ffe1ff */
[----:B------:R-:W-:-:S04]  /*06e0*/  FSETP.NEU.AND P0, PT, |R3|, R2, PT ;  /* 0x000000020300720b */ /* 0x000fc80003f0d200 */
[----:B------:R-:W-:Y:S02]  /*06f0*/  FSEL R8, R6, R8, !P0 ;  /* 0x0000000806087208 */ /* 0x000fe40004000000 */
[----:B------:R-:W-:Y:S01]  /*0700*/  FSEL R9, R5, R9, !P0 ;  /* 0x0000000905097208 */ /* 0x000fe20004000000 */
[----:B------:R-:W-:Y:S06]  /*0710*/  BRA `(.L_x_6) ;  /* 0x0000000000547947 */ /* 0x000fec0003800000 */
.L_x_5:
[----:B------:R-:W-:-:S14]  /*0720*/  DSETP.NAN.AND P0, PT, R6, R6, PT ;  /* 0x000000060600722a */ /* 0x000fdc0003f08000 */
[----:B------:R-:W-:Y:S05]  /*0730*/  @P0 BRA `(.L_x_7) ;  /* 0x0000000000440947 */ /* 0x000fea0003800000 */
[----:B------:R-:W-:-:S14]  /*0740*/  DSETP.NAN.AND P0, PT, R4, R4, PT ;  /* 0x000000040400722a */ /* 0x000fdc0003f08000 */
[----:B------:R-:W-:Y:S05]  /*0750*/  @P0 BRA `(.L_x_8) ;  /* 0x0000000000300947 */ /* 0x000fea0003800000 */
[----:B------:R-:W-:Y:S01]  /*0760*/  ISETP.NE.AND P0, PT, R19, R18, PT ;  /* 0x000000121300720c */ /* 0x000fe20003f05270 */
[----:B------:R-:W-:Y:S02]  /*0770*/  IMAD.MOV.U32 R8, RZ, RZ, 0x0 ;  /* 0x00000000ff087424 */ /* 0x000fe400078e00ff */
[----:B------:R-:W-:-:S10]  /*0780*/  IMAD.MOV.U32 R9, RZ, RZ, -0x80000 ;  /* 0xfff80000ff097424 */ /* 0x000fd400078e00ff */
[----:B------:R-:W-:Y:S05]  /*0790*/  @!P0 BRA `(.L_x_6) ;  /* 0x0000000000348947 */ /* 0x000fea0003800000 */
[----:B------:R-:W-:Y:S02]  /*07a0*/  ISETP.NE.AND P0, PT, R19, 0x7ff00000, PT ;  /* 0x7ff000001300780c */ /* 0x000fe40003f05270 */
[----:B------:R-:W-:Y:S02]  /*07b0*/  LOP3.LUT R9, R7, 0x80000000, R5, 0x48, !PT ;  /* 0x8000000007097812 */ /* 0x000fe400078e4805 */
[----:B------:R-:W-:-:S13]  /*07c0*/  ISETP.EQ.OR P0, PT, R18, RZ, !P0 ;  /* 0x000000ff1200720c */ /* 0x000fda0004702670 */
[----:B------:R-:W-:Y:S01]  /*07d0*/  @P0 LOP3.LUT R2, R9, 0x7ff00000, RZ, 0xfc, !PT ;  /* 0x7ff0000009020812 */ /* 0x000fe200078efcff */
[----:B------:R-:W-:Y:S02]  /*07e0*/  @!P0 IMAD.MOV.U32 R8, RZ, RZ, RZ ;  /* 0x000000ffff088224 */ /* 0x000fe400078e00ff */
[----:B------:R-:W-:Y:S02]  /*07f0*/  @P0 IMAD.MOV.U32 R8, RZ, RZ, RZ ;  /* 0x000000ffff080224 */ /* 0x000fe400078e00ff */
[----:B------:R-:W-:Y:S01]  /*0800*/  @P0 IMAD.MOV.U32 R9, RZ, RZ, R2 ;  /* 0x000000ffff090224 */ /* 0x000fe200078e0002 */
[----:B------:R-:W-:Y:S06]  /*0810*/  BRA `(.L_x_6) ;  /* 0x0000000000147947 */ /* 0x000fec0003800000 */
.L_x_8:
[----:B------:R-:W-:Y:S01]  /*0820*/  LOP3.LUT R9, R5, 0x80000, RZ, 0xfc, !PT ;  /* 0x0008000005097812 */ /* 0x000fe200078efcff */
[----:B------:R-:W-:Y:S01]  /*0830*/  IMAD.MOV.U32 R8, RZ, RZ, R4 ;  /* 0x000000ffff087224 */ /* 0x000fe200078e0004 */
[----:B------:R-:W-:Y:S06]  /*0840*/  BRA `(.L_x_6) ;  /* 0x0000000000087947 */ /* 0x000fec0003800000 */
.L_x_7:
[----:B------:R-:W-:Y:S01]  /*0850*/  LOP3.LUT R9, R7, 0x80000, RZ, 0xfc, !PT ;  /* 0x0008000007097812 */ /* 0x000fe200078efcff */
[----:B------:R-:W-:-:S07]  /*0860*/  IMAD.MOV.U32 R8, RZ, RZ, R6 ;  /* 0x000000ffff087224 */ /* 0x000fce00078e0006 */
.L_x_6:
[----:B------:R-:W-:Y:S05]  /*0870*/  BSYNC.RECONVERGENT B1 ;  /* 0x0000000000017941 */ /* 0x000fea0003800200 */
.L_x_4:
[----:B------:R-:W-:Y:S02]  /*0880*/  IMAD.MOV.U32 R2, RZ, RZ, R0 ;  /* 0x000000ffff027224 */ /* 0x000fe400078e0000 */
[----:B------:R-:W-:-:S04]  /*0890*/  IMAD.MOV.U32 R3, RZ, RZ, 0x0 ;  /* 0x00000000ff037424 */ /* 0x000fc800078e00ff */
[----:B------:R-:W-:Y:S05]  /*08a0*/  RET.REL.NODEC R2 `(_Z21computeVarianceKernelPKdidPd) ;  /* 0xfffffff402d47950 */ /* 0x000fea0003c3ffff */
.L_x_9:
        /* <DEDUP_REMOVED lines=13> */
.L_x_49:


//--------------------- .text._Z17computeMeanKernelPKdiPd --------------------------
	.section	.text._Z17computeMeanKernelPKdiPd,"ax",@progbits
	.align	128
        .global         _Z17computeMeanKernelPKdiPd
        .type           _Z17computeMeanKernelPKdiPd,@function
        .size           _Z17computeMeanKernelPKdiPd,(.L_x_50 - _Z17computeMeanKernelPKdiPd)
        .other          _Z17computeMeanKernelPKdiPd,@"STO_CUDA_ENTRY STV_DEFAULT"
_Z17computeMeanKernelPKdiPd:
.text._Z17computeMeanKernelPKdiPd:
[----:B------:R-:W-:Y:S01]  /*0000*/  LDC R1, c[0x0][0x37c] ;  /* 0x0000df00ff017b82 */ /* 0x000fe20000000800 */
[----:B------:R-:W0:Y:S07]  /*0010*/  S2R R9, SR_TID.X ;  /* 0x0000000000097919 */ /* 0x000e2e0000002100 */
[----:B------:R-:W0:Y:S01]  /*0020*/  S2UR UR4, SR_CTAID.X ;  /* 0x00000000000479c3 */ /* 0x000e220000002500 */
[----:B------:R-:W1:Y:S01]  /*0030*/  LDCU UR5, c[0x0][0x388] ;  /* 0x00007100ff0577ac */ /* 0x000e620008000800 */
[----:B------:R-:W-:Y:S01]  /*0040*/  CS2R R2, SRZ ;  /* 0x0000000000027805 */ /* 0x000fe2000001ff00 */
[----:B------:R-:W2:Y:S05]  /*0050*/  LDCU.64 UR6, c[0x0][0x358] ;  /* 0x00006b00ff0677ac */ /* 0x000eaa0008000a00 */
[----:B------:R-:W0:Y:S02]  /*0060*/  LDC R0, c[0x0][0x360] ;  /* 0x0000d800ff007b82 */ /* 0x000e240000000800 */
[----:B0-----:R-:W-:-:S05]  /*0070*/  IMAD R7, R0, UR4, R9 ;  /* 0x0000000400077c24 */ /* 0x001fca000f8e0209 */
[----:B-1----:R-:W-:-:S13]  /*0080*/  ISETP.GE.AND P0, PT, R7, UR5, PT ;  /* 0x0000000507007c0c */ /* 0x002fda000bf06270 */
[----:B------:R-:W0:Y:S02]  /*0090*/  @!P0 LDC.64 R4, c[0x0][0x380] ;  /* 0x0000e000ff048b82 */ /* 0x000e240000000a00 */
[----:B0-----:R-:W-:-:S05]  /*00a0*/  @!P0 IMAD.WIDE R4, R7, 0x8, R4 ;  /* 0x0000000807048825 */ /* 0x001fca00078e0204 */
[----:B--2---:R-:W2:Y:S01]  /*00b0*/  @!P0 LDG.E.64 R2, desc[UR6][R4.64] ;  /* 0x0000000604028981 */ /* 0x004ea2000c1e1b00 */
[----:B------:R-:W0:Y:S01]  /*00c0*/  S2UR UR5, SR_CgaCtaId ;  /* 0x00000000000579c3 */ /* 0x000e220000008800 */
[----:B------:R-:W-:Y:S01]  /*00d0*/  UMOV UR4, 0x400 ;  /* 0x0000040000047882 */ /* 0x000fe20000000000 */
[----:B------:R-:W-:Y:S02]  /*00e0*/  ISETP.GE.U32.AND P1, PT, R0, 0x2, PT ;  /* 0x000000020000780c */ /* 0x000fe40003f26070 */
[----:B------:R-:W-:Y:S01]  /*00f0*/  ISETP.NE.AND P0, PT, R9, RZ, PT ;  /* 0x000000ff0900720c */ /* 0x000fe20003f05270 */
[----:B0-----:R-:W-:-:S06]  /*0100*/  ULEA UR4, UR5, UR4, 0x18 ;  /* 0x0000000405047291 */ /* 0x001fcc000f8ec0ff */
[----:B------:R-:W-:-:S05]  /*0110*/  LEA R7, R9, UR4, 0x3 ;  /* 0x0000000409077c11 */ /* 0x000fca000f8e18ff */
[----:B--2---:R0:W-:Y:S01]  /*0120*/  STS.64 [R7], R2 ;  /* 0x0000000207007388 */ /* 0x0041e20000000a00 */
[----:B------:R-:W-:Y:S06]  /*0130*/  BAR.SYNC.DEFER_BLOCKING 0x0 ;  /* 0x0000000000007b1d */ /* 0x000fec0000010000 */
[----:B------:R-:W-:Y:S05]  /*0140*/  @!P1 BRA `(.L_x_10) ;  /* 0x00000000002c9947 */ /* 0x000fea0003800000 */
.L_x_11:
[----:B------:R-:W-:-:S04]  /*0150*/  SHF.R.U32.HI R8, RZ, 0x1, R0 ;  /* 0x00000001ff087819 */ /* 0x000fc80000011600 */
[----:B------:R-:W-:-:S13]  /*0160*/  ISETP.GE.U32.AND P1, PT, R9, R8, PT ;  /* 0x000000080900720c */ /* 0x000fda0003f26070 */
[----:B------:R-:W-:Y:S01]  /*0170*/  @!P1 IMAD R6, R8, 0x8, R7 ;  /* 0x0000000808069824 */ /* 0x000fe200078e0207 */
[----:B------:R-:W-:Y:S04]  /*0180*/  @!P1 LDS.64 R4, [R7] ;  /* 0x0000000007049984 */ /* 0x000fe80000000a00 */
[----:B0-----:R-:W0:Y:S02]  /*0190*/  @!P1 LDS.64 R2, [R6] ;  /* 0x0000000006029984 */ /* 0x001e240000000a00 */
[----:B0-----:R-:W-:-:S07]  /*01a0*/  @!P1 DADD R2, R2, R4 ;  /* 0x0000000002029229 */ /* 0x001fce0000000004 */
[----:B------:R1:W-:Y:S01]  /*01b0*/  @!P1 STS.64 [R7], R2 ;  /* 0x0000000207009388 */ /* 0x0003e20000000a00 */
[----:B------:R-:W-:Y:S01]  /*01c0*/  BAR.SYNC.DEFER_BLOCKING 0x0 ;  /* 0x0000000000007b1d */ /* 0x000fe20000010000 */
[----:B------:R-:W-:Y:S01]  /*01d0*/  ISETP.GT.U32.AND P1, PT, R0, 0x3, PT ;  /* 0x000000030000780c */ /* 0x000fe20003f24070 */
[----:B------:R-:W-:-:S12]  /*01e0*/  IMAD.MOV.U32 R0, RZ, RZ, R8 ;  /* 0x000000ffff007224 */ /* 0x000fd800078e0008 */
[----:B-1----:R-:W-:Y:S05]  /*01f0*/  @P1 BRA `(.L_x_11) ;  /* 0xfffffffc00d41947 */ /* 0x002fea000383ffff */
.L_x_10:
[----:B------:R-:W-:Y:S05]  /*0200*/  @P0 EXIT ;  /* 0x000000000000094d */ /* 0x000fea0003800000 */
[----:B------:R-:W1:Y:S01]  /*0210*/  LDCU UR4, c[0x0][0x388] ;  /* 0x00007100ff0477ac */ /* 0x000e620008000800 */
[----:B------:R-:W2:Y:S01]  /*0220*/  S2UR UR5, SR_CgaCtaId ;  /* 0x00000000000579c3 */ /* 0x000ea20000008800 */
[----:B0-----:R-:W-:Y:S01]  /*0230*/  IMAD.MOV.U32 R2, RZ, RZ, 0x1 ;  /* 0x00000001ff027424 */ /* 0x001fe200078e00ff */
[----:B-1----:R-:W0:Y:S01]  /*0240*/  I2F.F64 R6, UR4 ;  /* 0x0000000400067d12 */ /* 0x002e220008201c00 */
[----:B------:R-:W-:Y:S02]  /*0250*/  UMOV UR4, 0x400 ;  /* 0x0000040000047882 */ /* 0x000fe40000000000 */
[----:B--2---:R-:W-:-:S05]  /*0260*/  ULEA UR4, UR5, UR4, 0x18 ;  /* 0x0000000405047291 */ /* 0x004fca000f8ec0ff */
[----:B0-----:R-:W0:Y:S04]  /*0270*/  MUFU.RCP64H R3, R7 ;  /* 0x0000000700037308 */ /* 0x001e280000001800 */
[----:B------:R-:W1:Y:S01]  /*0280*/  LDS.64 R4, [UR4] ;  /* 0x00000004ff047984 */ /* 0x000e620008000a00 */
[----:B0-----:R-:W-:-:S08]  /*0290*/  DFMA R8, -R6, R2, 1 ;  /* 0x3ff000000608742b */ /* 0x001fd00000000102 */
[----:B------:R-:W-:-:S08]  /*02a0*/  DFMA R8, R8, R8, R8 ;  /* 0x000000080808722b */ /* 0x000fd00000000008 */
[----:B------:R-:W-:-:S08]  /*02b0*/  DFMA R8, R2, R8, R2 ;  /* 0x000000080208722b */ /* 0x000fd00000000002 */
[----:B------:R-:W-:Y:S01]  /*02c0*/  DFMA R2, -R6, R8, 1 ;  /* 0x3ff000000602742b */ /* 0x000fe20000000108 */
[----:B-1----:R-:W-:-:S07]  /*02d0*/  FSETP.GEU.AND P1, PT, |R5|, 6.5827683646048100446e-37, PT ;  /* 0x036000000500780b */ /* 0x002fce0003f2e200 */
[----:B------:R-:W-:-:S08]  /*02e0*/  DFMA R2, R8, R2, R8 ;  /* 0x000000020802722b */ /* 0x000fd00000000008 */
[----:B------:R-:W-:-:S08]  /*02f0*/  DMUL R8, R4, R2 ;  /* 0x0000000204087228 */ /* 0x000fd00000000000 */
[----:B------:R-:W-:-:S08]  /*0300*/  DFMA R10, -R6, R8, R4 ;  /* 0x00000008060a722b */ /* 0x000fd00000000104 */
[----:B------:R-:W-:-:S10]  /*0310*/  DFMA R2, R2, R10, R8 ;  /* 0x0000000a0202722b */ /* 0x000fd40000000008 */
[----:B------:R-:W-:-:S05]  /*0320*/  FFMA R0, RZ, R7, R3 ;  /* 0x00000007ff007223 */ /* 0x000fca0000000003 */
[----:B------:R-:W-:-:S13]  /*0330*/  FSETP.GT.AND P0, PT, |R0|, 1.469367938527859385e-39, PT ;  /* 0x001000000000780b */ /* 0x000fda0003f04200 */
[----:B------:R-:W-:Y:S05]  /*0340*/  @P0 BRA P1, `(.L_x_12) ;  /* 0x0000000000100947 */ /* 0x000fea0000800000 */
[----:B------:R-:W-:-:S07]  /*0350*/  MOV R0, 0x370 ;  /* 0x0000037000007802 */ /* 0x000fce0000000f00 */
[----:B------:R-:W-:Y:S05]  /*0360*/  CALL.REL.NOINC `($__internal_1_$__cuda_sm20_div_rn_f64_full) ;  /* 0x0000000000347944 */ /* 0x000fea0003c00000 */
[----:B------:R-:W-:Y:S02]  /*0370*/  IMAD.MOV.U32 R2, RZ, RZ, R12 ;  /* 0x000000ffff027224 */ /* 0x000fe400078e000c */
[----:B------:R-:W-:-:S07]  /*0380*/  IMAD.MOV.U32 R3, RZ, RZ, R13 ;  /* 0x000000ffff037224 */ /* 0x000fce00078e000d */
.L_x_12:
[----:B------:R-:W0:Y:S02]  /*0390*/  LDC.64 R4, c[0x0][0x390] ;  /* 0x0000e400ff047b82 */ /* 0x000e240000000a00 */
[----:B0-----:R0:W5:Y:S02]  /*03a0*/  LDG.E.64 R8, desc[UR6][R4.64] ;  /* 0x0000000604087981 */ /* 0x001164000c1e1b00 */
.L_x_13:
        /* <DEDUP_REMOVED lines=9> */
        .weak           $__internal_1_$__cuda_sm20_div_rn_f64_full
        .type           $__internal_1_$__cuda_sm20_div_rn_f64_full,@function
        .size           $__internal_1_$__cuda_sm20_div_rn_f64_full,(.L_x_50 - $__internal_1_$__cuda_sm20_div_rn_f64_full)
$__internal_1_$__cuda_sm20_div_rn_f64_full:
[C---:B------:R-:W-:Y:S01]  /*0440*/  FSETP.GEU.AND P0, PT, |R7|.reuse, 1.469367938527859385e-39, PT ;  /* 0x001000000700780b */ /* 0x040fe20003f0e200 */
[----:B------:R-:W-:Y:S01]  /*0450*/  IMAD.MOV.U32 R8, RZ, RZ, 0x1 ;  /* 0x00000001ff087424 */ /* 0x000fe200078e00ff */
[C---:B------:R-:W-:Y:S01]  /*0460*/  LOP3.LUT R2, R7.reuse, 0x800fffff, RZ, 0xc0, !PT ;  /* 0x800fffff07027812 */ /* 0x040fe200078ec0ff */
[----:B------:R-:W-:Y:S01]  /*0470*/  IMAD.MOV.U32 R13, RZ, RZ, 0x1ca00000 ;  /* 0x1ca00000ff0d7424 */ /* 0x000fe200078e00ff */
[----:B------:R-:W-:Y:S02]  /*0480*/  LOP3.LUT R17, R7, 0x7ff00000, RZ, 0xc0, !PT ;  /* 0x7ff0000007117812 */ /* 0x000fe400078ec0ff */
[----:B------:R-:W-:Y:S01]  /*0490*/  LOP3.LUT R3, R2, 0x3ff00000, RZ, 0xfc, !PT ;  /* 0x3ff0000002037812 */ /* 0x000fe200078efcff */
[----:B------:R-:W-:Y:S01]  /*04a0*/  IMAD.MOV.U32 R2, RZ, RZ, R6 ;  /* 0x000000ffff027224 */ /* 0x000fe200078e0006 */
[----:B------:R-:W-:-:S04]  /*04b0*/  LOP3.LUT R12, R5, 0x7ff00000, RZ, 0xc0, !PT ;  /* 0x7ff00000050c7812 */ /* 0x000fc800078ec0ff */
[----:B------:R-:W-:Y:S01]  /*04c0*/  ISETP.GE.U32.AND P1, PT, R12, R17, PT ;  /* 0x000000110c00720c */ /* 0x000fe20003f26070 */
[----:B------:R-:W-:Y:S01]  /*04d0*/  @!P0 DMUL R2, R6, 8.98846567431157953865e+307 ;  /* 0x7fe0000006028828 */ /* 0x000fe20000000000 */
[----:B------:R-:W-:-:S05]  /*04e0*/  IMAD.MOV.U32 R19, RZ, RZ, R12 ;  /* 0x000000ffff137224 */ /* 0x000fca00078e000c */
[----:B------:R-:W0:Y:S02]  /*04f0*/  MUFU.RCP64H R9, R3 ;  /* 0x0000000300097308 */ /* 0x000e240000001800 */
[----:B0-----:R-:W-:-:S08]  /*0500*/  DFMA R10, R8, -R2, 1 ;  /* 0x3ff00000080a742b */ /* 0x001fd00000000802 */
[----:B------:R-:W-:-:S08]  /*0510*/  DFMA R10, R10, R10, R10 ;  /* 0x0000000a0a0a722b */ /* 0x000fd0000000000a */
[----:B------:R-:W-:Y:S01]  /*0520*/  DFMA R10, R8, R10, R8 ;  /* 0x0000000a080a722b */ /* 0x000fe20000000008 */
[----:B------:R-:W-:Y:S01]  /*0530*/  SEL R9, R13, 0x63400000, !P1 ;  /* 0x634000000d097807 */ /* 0x000fe20004800000 */
[----:B------:R-:W-:Y:S01]  /*0540*/  IMAD.MOV.U32 R8, RZ, RZ, R4 ;  /* 0x000000ffff087224 */ /* 0x000fe200078e0004 */
[----:B------:R-:W-:Y:S02]  /*0550*/  FSETP.GEU.AND P1, PT, |R5|, 1.469367938527859385e-39, PT ;  /* 0x001000000500780b */ /* 0x000fe40003f2e200 */
[----:B------:R-:W-:-:S03]  /*0560*/  LOP3.LUT R9, R9, 0x800fffff, R5, 0xf8, !PT ;  /* 0x800fffff09097812 */ /* 0x000fc600078ef805 */
[----:B------:R-:W-:-:S08]  /*0570*/  DFMA R14, R10, -R2, 1 ;  /* 0x3ff000000a0e742b */ /* 0x000fd00000000802 */
[----:B------:R-:W-:Y:S01]  /*0580*/  DFMA R10, R10, R14, R10 ;  /* 0x0000000e0a0a722b */ /* 0x000fe2000000000a */
[----:B------:R-:W-:Y:S10]  /*0590*/  @P1 BRA `(.L_x_14) ;  /* 0x0000000000201947 */ /* 0x000ff40003800000 */
[----:B------:R-:W-:Y:S01]  /*05a0*/  LOP3.LUT R15, R7, 0x7ff00000, RZ, 0xc0, !PT ;  /* 0x7ff00000070f7812 */ /* 0x000fe200078ec0ff */
[----:B------:R-:W-:-:S03]  /*05b0*/  IMAD.MOV.U32 R14, RZ, RZ, RZ ;  /* 0x000000ffff0e7224 */ /* 0x000fc600078e00ff */
[----:B------:R-:W-:-:S04]  /*05c0*/  ISETP.GE.U32.AND P1, PT, R12, R15, PT ;  /* 0x0000000f0c00720c */ /* 0x000fc80003f26070 */
[----:B------:R-:W-:-:S04]  /*05d0*/  SEL R15, R13, 0x63400000, !P1 ;  /* 0x634000000d0f7807 */ /* 0x000fc80004800000 */
[----:B------:R-:W-:-:S04]  /*05e0*/  LOP3.LUT R15, R15, 0x80000000, R5, 0xf8, !PT ;  /* 0x800000000f0f7812 */ /* 0x000fc800078ef805 */
[----:B------:R-:W-:-:S06]  /*05f0*/  LOP3.LUT R15, R15, 0x100000, RZ, 0xfc, !PT ;  /* 0x001000000f0f7812 */ /* 0x000fcc00078efcff */
[----:B------:R-:W-:-:S10]  /*0600*/  DFMA R8, R8, 2, -R14 ;  /* 0x400000000808782b */ /* 0x000fd4000000080e */
[----:B------:R-:W-:-:S07]  /*0610*/  LOP3.LUT R19, R9, 0x7ff00000, RZ, 0xc0, !PT ;  /* 0x7ff0000009137812 */ /* 0x000fce00078ec0ff */
.L_x_14:
[----:B------:R-:W-:Y:S01]  /*0620*/  IMAD.MOV.U32 R18, RZ, RZ, R17 ;  /* 0x000000ffff127224 */ /* 0x000fe200078e0011 */
[----:B------:R-:W-:Y:S01]  /*0630*/  @!P0 LOP3.LUT R18, R3, 0x7ff00000, RZ, 0xc0, !PT ;  /* 0x7ff0000003128812 */ /* 0x000fe200078ec0ff */
[----:B------:R-:W-:Y:S01]  /*0640*/  VIADD R20, R19, 0xffffffff ;  /* 0xffffffff13147836 */ /* 0x000fe20000000000 */
[----:B------:R-:W-:-:S03]  /*0650*/  DMUL R14, R10, R8 ;  /* 0x000000080a0e7228 */ /* 0x000fc60000000000 */
[----:B------:R-:W-:Y:S01]  /*0660*/  VIADD R21, R18, 0xffffffff ;  /* 0xffffffff12157836 */ /* 0x000fe20000000000 */
[----:B------:R-:W-:-:S04]  /*0670*/  ISETP.GT.U32.AND P0, PT, R20, 0x7feffffe, PT ;  /* 0x7feffffe1400780c */ /* 0x000fc80003f04070 */
[----:B------:R-:W-:Y:S01]  /*0680*/  ISETP.GT.U32.OR P0, PT, R21, 0x7feffffe, P0 ;  /* 0x7feffffe1500780c */ /* 0x000fe20000704470 */
[----:B------:R-:W-:-:S08]  /*0690*/  DFMA R16, R14, -R2, R8 ;  /* 0x800000020e10722b */ /* 0x000fd00000000008 */
[----:B------:R-:W-:-:S04]  /*06a0*/  DFMA R10, R10, R16, R14 ;  /* 0x000000100a0a722b */ /* 0x000fc8000000000e */
[----:B------:R-:W-:Y:S07]  /*06b0*/  @P0 BRA `(.L_x_15) ;  /* 0x00000000006c0947 */ /* 0x000fee0003800000 */
        /* <DEDUP_REMOVED lines=27> */
.L_x_15:
        /* <DEDUP_REMOVED lines=16> */
.L_x_18:
[----:B------:R-:W-:Y:S01]  /*0970*/  LOP3.LUT R13, R7, 0x80000, RZ, 0xfc, !PT ;  /* 0x00080000070d7812 */ /* 0x000fe200078efcff */
[----:B------:R-:W-:Y:S01]  /*0980*/  IMAD.MOV.U32 R12, RZ, RZ, R6 ;  /* 0x000000ffff0c7224 */ /* 0x000fe200078e0006 */
[----:B------:R-:W-:Y:S06]  /*0990*/  BRA `(.L_x_16) ;  /* 0x0000000000087947 */ /* 0x000fec0003800000 */
.L_x_17:
[----:B------:R-:W-:Y:S01]  /*09a0*/  LOP3.LUT R13, R5, 0x80000, RZ, 0xfc, !PT ;  /* 0x00080000050d7812 */ /* 0x000fe200078efcff */
[----:B------:R-:W-:-:S07]  /*09b0*/  IMAD.MOV.U32 R12, RZ, RZ, R4 ;  /* 0x000000ffff0c7224 */ /* 0x000fce00078e0004 */
.L_x_16:
[----:B------:R-:W-:Y:S02]  /*09c0*/  IMAD.MOV.U32 R2, RZ, RZ, R0 ;  /* 0x000000ffff027224 */ /* 0x000fe400078e0000 */
[----:B------:R-:W-:-:S04]  /*09d0*/  IMAD.MOV.U32 R3, RZ, RZ, 0x0 ;  /* 0x00000000ff037424 */ /* 0x000fc800078e00ff */
[----:B------:R-:W-:Y:S05]  /*09e0*/  RET.REL.NODEC R2 `(_Z17computeMeanKernelPKdiPd) ;  /* 0xfffffff402847950 */ /* 0x000fea0003c3ffff */
.L_x_19:
        /* <DEDUP_REMOVED lines=9> */
.L_x_50:


//--------------------- .text._Z16computeResKernelPKdiiPd --------------------------
	.section	.text._Z16computeResKernelPKdiiPd,"ax",@progbits
	.align	128
        .global         _Z16computeResKernelPKdiiPd
        .type           _Z16computeResKernelPKdiiPd,@function
        .size           _Z16computeResKernelPKdiiPd,(.L_x_51 - _Z16computeResKernelPKdiiPd)
        .other          _Z16computeResKernelPKdiiPd,@"STO_CUDA_ENTRY STV_DEFAULT"
_Z16computeResKernelPKdiiPd:
.text._Z16computeResKernelPKdiiPd:
[----:B------:R-:W-:Y:S01]  /*0000*/  LDC R1, c[0x0][0x37c] ;  /* 0x0000df00ff017b82 */ /* 0x000fe20000000800 */
[----:B------:R-:W0:Y:S07]  /*0010*/  S2R R0, SR_TID.X ;  /* 0x0000000000007919 */ /* 0x000e2e0000002100 */
[----:B------:R-:W1:Y:S01]  /*0020*/  S2UR UR4, SR_CTAID.X ;  /* 0x00000000000479c3 */ /* 0x000e620000002500 */
[----:B------:R-:W1:Y:S01]  /*0030*/  LDCU UR5, c[0x0][0x360] ;  /* 0x00006c00ff0577ac */ /* 0x000e620008000800 */
[----:B------:R-:W2:Y:S01]  /*0040*/  LDCU.64 UR6, c[0x0][0x388] ;  /* 0x00007100ff0677ac */ /* 0x000ea20008000a00 */
[----:B-1----:R-:W-:-:S02]  /*0050*/  UIMAD UR4, UR4, UR5, URZ ;  /* 0x00000005040472a4 */ /* 0x002fc4000f8e02ff */
[----:B--2---:R-:W-:-:S04]  /*0060*/  UIADD3 UR5, UPT, UPT, UR6, -UR7, URZ ;  /* 0x8000000706057290 */ /* 0x004fc8000fffe0ff */
[----:B0-----:R-:W-:-:S05]  /*0070*/  VIADD R2, R0, UR4 ;  /* 0x0000000400027c36 */ /* 0x001fca0008000000 */
[----:B------:R-:W-:-:S13]  /*0080*/  ISETP.GE.AND P0, PT, R2, UR5, PT ;  /* 0x0000000502007c0c */ /* 0x000fda000bf06270 */
[----:B------:R-:W-:Y:S05]  /*0090*/  @P0 EXIT ;  /* 0x000000000000094d */ /* 0x000fea0003800000 */
[----:B------:R-:W-:Y:S01]  /*00a0*/  UISETP.GE.AND UP0, UPT, UR7, 0x1, UPT ;  /* 0x000000010700788c */ /* 0x000fe2000bf06270 */
[----:B------:R-:W-:Y:S01]  /*00b0*/  CS2R R26, SRZ ;  /* 0x00000000001a7805 */ /* 0x000fe2000001ff00 */
[----:B------:R-:W0:Y:S07]  /*00c0*/  LDCU.64 UR12, c[0x0][0x358] ;  /* 0x00006b00ff0c77ac */ /* 0x000e2e0008000a00 */
[----:B------:R-:W-:Y:S05]  /*00d0*/  BRA.U !UP0, `(.L_x_20) ;  /* 0x0000000508a87547 */ /* 0x000fea000b800000 */
[----:B------:R-:W-:Y:S01]  /*00e0*/  UISETP.GE.U32.AND UP1, UPT, UR7, 0x10, UPT ;  /* 0x000000100700788c */ /* 0x000fe2000bf26070 */
[----:B------:R-:W-:Y:S01]  /*00f0*/  IMAD.MOV.U32 R29, RZ, RZ, RZ ;  /* 0x000000ffff1d7224 */ /* 0x000fe200078e00ff */
[----:B------:R-:W-:Y:S01]  /*0100*/  ULOP3.LUT UR10, UR7, 0xf, URZ, 0xc0, !UPT ;  /* 0x0000000f070a7892 */ /* 0x000fe2000f8ec0ff */
[----:B------:R-:W-:-:S03]  /*0110*/  CS2R R26, SRZ ;  /* 0x00000000001a7805 */ /* 0x000fc6000001ff00 */
[----:B------:R-:W-:-:S03]  /*0120*/  UISETP.NE.AND UP0, UPT, UR10, URZ, UPT ;  /* 0x000000ff0a00728c */ /* 0x000fc6000bf05270 */
[----:B------:R-:W-:Y:S08]  /*0130*/  BRA.U !UP1, `(.L_x_21) ;  /* 0x0000000109bc7547 */ /* 0x000ff0000b800000 */
[----:B------:R-:W1:Y:S01]  /*0140*/  LDCU.64 UR8, c[0x0][0x380] ;  /* 0x00007000ff0877ac */ /* 0x000e620008000a00 */
[----:B------:R-:W-:Y:S01]  /*0150*/  IMAD.MOV.U32 R3, RZ, RZ, R2 ;  /* 0x000000ffff037224 */ /* 0x000fe200078e0002 */
[----:B------:R-:W-:Y:S01]  /*0160*/  CS2R R26, SRZ ;  /* 0x00000000001a7805 */ /* 0x000fe2000001ff00 */
[----:B------:R-:W-:-:S06]  /*0170*/  ULOP3.LUT UR11, UR7, 0x7ffffff0, URZ, 0xc0, !UPT ;  /* 0x7ffffff0070b7892 */ /* 0x000fcc000f8ec0ff */
[----:B------:R-:W-:Y:S01]  /*0180*/  IMAD.U32 R29, RZ, RZ, UR11 ;  /* 0x0000000bff1d7e24 */ /* 0x000fe2000f8e00ff */
[----:B-1----:R-:W-:Y:S02]  /*0190*/  UIADD3 UR5, UP1, UPT, UR8, 0x40, URZ ;  /* 0x0000004008057890 */ /* 0x002fe4000ff3e0ff */
[----:B------:R-:W-:Y:S02]  /*01a0*/  UIADD3 UR8, UPT, UPT, -UR11, URZ, URZ ;  /* 0x000000ff0b087290 */ /* 0x000fe4000fffe1ff */
[----:B------:R-:W-:-:S12]  /*01b0*/  UIADD3.X UR6, UPT, UPT, URZ, UR9, URZ, UP1, !UPT ;  /* 0x00000009ff067290 */ /* 0x000fd80008ffe4ff */
.L_x_22:
[----:B------:R-:W-:Y:S02]  /*01c0*/  IMAD.U32 R24, RZ, RZ, UR5 ;  /* 0x00000005ff187e24 */ /* 0x000fe4000f8e00ff */
[----:B------:R-:W-:Y:S02]  /*01d0*/  IMAD.U32 R25, RZ, RZ, UR6 ;  /* 0x00000006ff197e24 */ /* 0x000fe4000f8e00ff */
[----:B------:R-:W-:-:S05]  /*01e0*/  IMAD.WIDE R24, R3, 0x8, R24 ;  /* 0x0000000803187825 */ /* 0x000fca00078e0218 */
[----:B0-----:R-:W2:Y:S04]  /*01f0*/  LDG.E.64 R12, desc[UR12][R24.64+-0x40] ;  /* 0xffffc00c180c7981 */ /* 0x001ea8000c1e1b00 */
[----:B------:R-:W3:Y:S04]  /*0200*/  LDG.E.64 R10, desc[UR12][R24.64+-0x38] ;  /* 0xffffc80c180a7981 */ /* 0x000ee8000c1e1b00 */
[----:B------:R-:W4:Y:S04]  /*0210*/  LDG.E.64 R8, desc[UR12][R24.64+-0x30] ;  /* 0xffffd00c18087981 */ /* 0x000f28000c1e1b00 */
[----:B------:R-:W5:Y:S04]  /*0220*/  LDG.E.64 R6, desc[UR12][R24.64+-0x28] ;  /* 0xffffd80c18067981 */ /* 0x000f68000c1e1b00 */
[----:B------:R-:W5:Y:S04]  /*0230*/  LDG.E.64 R4, desc[UR12][R24.64+-0x20] ;  /* 0xffffe00c18047981 */ /* 0x000f68000c1e1b00 */
[----:B------:R-:W5:Y:S04]  /*0240*/  LDG.E.64 R20, desc[UR12][R24.64+-0x18] ;  /* 0xffffe80c18147981 */ /* 0x000f68000c1e1b00 */
[----:B------:R-:W5:Y:S04]  /*0250*/  LDG.E.64 R22, desc[UR12][R24.64+-0x10] ;  /* 0xfffff00c18167981 */ /* 0x000f68000c1e1b00 */
[----:B------:R-:W5:Y:S04]  /*0260*/  LDG.E.64 R18, desc[UR12][R24.64+-0x8] ;  /* 0xfffff80c18127981 */ /* 0x000f68000c1e1b00 */
[----:B------:R-:W5:Y:S04]  /*0270*/  LDG.E.64 R16, desc[UR12][R24.64] ;  /* 0x0000000c18107981 */ /* 0x000f68000c1e1b00 */
[----:B------:R-:W5:Y:S01]  /*0280*/  LDG.E.64 R14, desc[UR12][R24.64+0x8] ;  /* 0x0000080c180e7981 */ /* 0x000f62000c1e1b00 */
[----:B--2---:R-:W-:-:S03]  /*0290*/  DADD R12, R12, R26 ;  /* 0x000000000c0c7229 */ /* 0x004fc6000000001a */
[----:B------:R-:W2:Y:S05]  /*02a0*/  LDG.E.64 R26, desc[UR12][R24.64+0x38] ;  /* 0x0000380c181a7981 */ /* 0x000eaa000c1e1b00 */
[----:B---3--:R-:W-:Y:S02]  /*02b0*/  DADD R10, R12, R10 ;  /* 0x000000000c0a7229 */ /* 0x008fe4000000000a */
[----:B------:R-:W3:Y:S06]  /*02c0*/  LDG.E.64 R12, desc[UR12][R24.64+0x10] ;  /* 0x0000100c180c7981 */ /* 0x000eec000c1e1b00 */
[----:B----4-:R-:W-:-:S02]  /*02d0*/  DADD R8, R10, R8 ;  /* 0x000000000a087229 */ /* 0x010fc40000000008 */
[----:B------:R-:W4:Y:S06]  /*02e0*/  LDG.E.64 R10, desc[UR12][R24.64+0x18] ;  /* 0x0000180c180a7981 */ /* 0x000f2c000c1e1b00 */
[----:B-----5:R-:W-:Y:S02]  /*02f0*/  DADD R6, R8, R6 ;  /* 0x0000000008067229 */ /* 0x020fe40000000006 */
[----:B------:R-:W5:Y:S06]  /*0300*/  LDG.E.64 R8, desc[UR12][R24.64+0x20] ;  /* 0x0000200c18087981 */ /* 0x000f6c000c1e1b00 */
[----:B------:R-:W-:-:S02]  /*0310*/  DADD R4, R6, R4 ;  /* 0x0000000006047229 */ /* 0x000fc40000000004 */
[----:B------:R-:W2:Y:S06]  /*0320*/  LDG.E.64 R6, desc[UR12][R24.64+0x28] ;  /* 0x0000280c18067981 */ /* 0x000eac000c1e1b00 */
[----:B------:R-:W-:Y:S02]  /*0330*/  DADD R20, R4, R20 ;  /* 0x0000000004147229 */ /* 0x000fe40000000014 */
[----:B------:R-:W2:Y:S06]  /*0340*/  LDG.E.64 R4, desc[UR12][R24.64+0x30] ;  /* 0x0000300c18047981 */ /* 0x000eac000c1e1b00 */
[----:B------:R-:W-:-:S08]  /*0350*/  DADD R20, R20, R22 ;  /* 0x0000000014147229 */ /* 0x000fd00000000016 */
[----:B------:R-:W-:-:S08]  /*0360*/  DADD R18, R20, R18 ;  /* 0x0000000014127229 */ /* 0x000fd00000000012 */
[----:B------:R-:W-:-:S08]  /*0370*/  DADD R16, R18, R16 ;  /* 0x0000000012107229 */ /* 0x000fd00000000010 */
[----:B------:R-:W-:Y:S01]  /*0380*/  DADD R14, R16, R14 ;  /* 0x00000000100e7229 */ /* 0x000fe2000000000e */
[----:B------:R-:W-:-:S04]  /*0390*/  UIADD3 UR8, UPT, UPT, UR8, 0x10, URZ ;  /* 0x0000001008087890 */ /* 0x000fc8000fffe0ff */
[----:B------:R-:W-:Y:S01]  /*03a0*/  UISETP.NE.AND UP1, UPT, UR8, URZ, UPT ;  /* 0x000000ff0800728c */ /* 0x000fe2000bf25270 */
[----:B------:R-:W-:Y:S02]  /*03b0*/  VIADD R3, R3, 0x10 ;  /* 0x0000001003037836 */ /* 0x000fe40000000000 */
[----:B---3--:R-:W-:-:S08]  /*03c0*/  DADD R12, R14, R12 ;  /* 0x000000000e0c7229 */ /* 0x008fd0000000000c */
[----:B----4-:R-:W-:-:S08]  /*03d0*/  DADD R10, R12, R10 ;  /* 0x000000000c0a7229 */ /* 0x010fd0000000000a */
[----:B-----5:R-:W-:-:S08]  /*03e0*/  DADD R8, R10, R8 ;  /* 0x000000000a087229 */ /* 0x020fd00000000008 */
[----:B--2---:R-:W-:-:S08]  /*03f0*/  DADD R6, R8, R6 ;  /* 0x0000000008067229 */ /* 0x004fd00000000006 */
[----:B------:R-:W-:-:S08]  /*0400*/  DADD R4, R6, R4 ;  /* 0x0000000006047229 */ /* 0x000fd00000000004 */
[----:B------:R-:W-:Y:S01]  /*0410*/  DADD R26, R4, R26 ;  /* 0x00000000041a7229 */ /* 0x000fe2000000001a */
[----:B------:R-:W-:Y:S10]  /*0420*/  BRA.U UP1, `(.L_x_22) ;  /* 0xfffffffd01647547 */ /* 0x000ff4000b83ffff */
.L_x_21:
[----:B------:R-:W-:Y:S05]  /*0430*/  BRA.U !UP0, `(.L_x_20) ;  /* 0x0000000108d07547 */ /* 0x000fea000b800000 */
[----:B------:R-:W-:Y:S02]  /*0440*/  UISETP.GE.U32.AND UP0, UPT, UR10, 0x8, UPT ;  /* 0x000000080a00788c */ /* 0x000fe4000bf06070 */
[----:B------:R-:W-:-:S04]  /*0450*/  ULOP3.LUT UR6, UR7, 0x7, URZ, 0xc0, !UPT ;  /* 0x0000000707067892 */ /* 0x000fc8000f8ec0ff */
[----:B------:R-:W-:-:S03]  /*0460*/  UISETP.NE.AND UP1, UPT, UR6, URZ, UPT ;  /* 0x000000ff0600728c */ /* 0x000fc6000bf25270 */
[----:B------:R-:W-:Y:S08]  /*0470*/  BRA.U !UP0, `(.L_x_23) ;  /* 0x0000000108507547 */ /* 0x000ff0000b800000 */
[----:B------:R-:W1:Y:S01]  /*0480*/  LDC.64 R16, c[0x0][0x380] ;  /* 0x0000e000ff107b82 */ /* 0x000e620000000a00 */
[----:B------:R-:W-:-:S04]  /*0490*/  IMAD.IADD R3, R2, 0x1, R29 ;  /* 0x0000000102037824 */ /* 0x000fc800078e021d */
[----:B-1----:R-:W-:-:S05]  /*04a0*/  IMAD.WIDE R16, R3, 0x8, R16 ;  /* 0x0000000803107825 */ /* 0x002fca00078e0210 */
[----:B0-----:R-:W2:Y:S04]  /*04b0*/  LDG.E.64 R18, desc[UR12][R16.64] ;  /* 0x0000000c10127981 */ /* 0x001ea8000c1e1b00 */
[----:B------:R-:W3:Y:S04]  /*04c0*/  LDG.E.64 R20, desc[UR12][R16.64+0x8] ;  /* 0x0000080c10147981 */ /* 0x000ee8000c1e1b00 */
[----:B------:R-:W4:Y:S04]  /*04d0*/  LDG.E.64 R12, desc[UR12][R16.64+0x10] ;  /* 0x0000100c100c7981 */ /* 0x000f28000c1e1b00 */
[----:B------:R-:W5:Y:S04]  /*04e0*/  LDG.E.64 R10, desc[UR12][R16.64+0x18] ;  /* 0x0000180c100a7981 */ /* 0x000f68000c1e1b00 */
[----:B------:R-:W5:Y:S04]  /*04f0*/  LDG.E.64 R8, desc[UR12][R16.64+0x20] ;  /* 0x0000200c10087981 */ /* 0x000f68000c1e1b00 */
[----:B------:R-:W5:Y:S04]  /*0500*/  LDG.E.64 R6, desc[UR12][R16.64+0x28] ;  /* 0x0000280c10067981 */ /* 0x000f68000c1e1b00 */
[----:B------:R-:W5:Y:S04]  /*0510*/  LDG.E.64 R4, desc[UR12][R16.64+0x30] ;  /* 0x0000300c10047981 */ /* 0x000f68000c1e1b00 */
[----:B------:R-:W5:Y:S01]  /*0520*/  LDG.E.64 R14, desc[UR12][R16.64+0x38] ;  /* 0x0000380c100e7981 */ /* 0x000f62000c1e1b00 */
[----:B------:R-:W-:Y:S01]  /*0530*/  VIADD R29, R29, 0x8 ;  /* 0x000000081d1d7836 */ /* 0x000fe20000000000 */
[----:B--2---:R-:W-:-:S08]  /*0540*/  DADD R18, R26, R18 ;  /* 0x000000001a127229 */ /* 0x004fd00000000012 */
[----:B---3--:R-:W-:-:S08]  /*0550*/  DADD R18, R18, R20 ;  /* 0x0000000012127229 */ /* 0x008fd00000000014 */
[----:B----4-:R-:W-:-:S08]  /*0560*/  DADD R12, R18, R12 ;  /* 0x00000000120c7229 */ /* 0x010fd0000000000c */
[----:B-----5:R-:W-:-:S08]  /*0570*/  DADD R10, R12, R10 ;  /* 0x000000000c0a7229 */ /* 0x020fd0000000000a */
[----:B------:R-:W-:-:S08]  /*0580*/  DADD R8, R10, R8 ;  /* 0x000000000a087229 */ /* 0x000fd00000000008 */
[----:B------:R-:W-:-:S08]  /*0590*/  DADD R6, R8, R6 ;  /* 0x0000000008067229 */ /* 0x000fd00000000006 */
[----:B------:R-:W-:-:S08]  /*05a0*/  DADD R4, R6, R4 ;  /* 0x0000000006047229 */ /* 0x000fd00000000004 */
[----:B------:R-:W-:-:S11]  /*05b0*/  DADD R26, R4, R14 ;  /* 0x00000000041a7229 */ /* 0x000fd6000000000e */
.L_x_23:
        /* <DEDUP_REMOVED lines=11> */
[----:B------:R-:W5:Y:S01]  /*0670*/  LDG.E.64 R12, desc[UR12][R4.64+0x18] ;  /* 0x0000180c040c7981 */ /* 0x000f62000c1e1b00 */
[----:B------:R-:W-:Y:S01]  /*0680*/  VIADD R29, R29, 0x4 ;  /* 0x000000041d1d7836 */ /* 0x000fe20000000000 */
[----:B--2---:R-:W-:-:S08]  /*0690*/  DADD R6, R26, R6 ;  /* 0x000000001a067229 */ /* 0x004fd00000000006 */
[----:B---3--:R-:W-:-:S08]  /*06a0*/  DADD R6, R6, R8 ;  /* 0x0000000006067229 */ /* 0x008fd00000000008 */
[----:B----4-:R-:W-:-:S08]  /*06b0*/  DADD R6, R6, R10 ;  /* 0x0000000006067229 */ /* 0x010fd0000000000a */
[----:B-----5:R-:W-:-:S11]  /*06c0*/  DADD R26, R6, R12 ;  /* 0x00000000061a7229 */ /* 0x020fd6000000000c */
.L_x_24:
[----:B------:R-:W-:Y:S05]  /*06d0*/  BRA.U !UP1, `(.L_x_20) ;  /* 0x0000000109287547 */ /* 0x000fea000b800000 */
[----:B------:R-:W1:Y:S01]  /*06e0*/  LDC.64 R6, c[0x0][0x380] ;  /* 0x0000e000ff067b82 */ /* 0x000e620000000a00 */
[----:B------:R-:W-:Y:S01]  /*06f0*/  IADD3 R29, PT, PT, R0, UR4, R29 ;  /* 0x00000004001d7c10 */ /* 0x000fe2000fffe01d */
[----:B------:R-:W-:-:S12]  /*0700*/  UIADD3 UR5, UPT, UPT, -UR5, URZ, URZ ;  /* 0x000000ff05057290 */ /* 0x000fd8000fffe1ff */
.L_x_25:
[----:B-1----:R-:W-:-:S06]  /*0710*/  IMAD.WIDE R4, R29, 0x8, R6 ;  /* 0x000000081d047825 */ /* 0x002fcc00078e0206 */
[----:B0-----:R-:W2:Y:S01]  /*0720*/  LDG.E.64 R4, desc[UR12][R4.64] ;  /* 0x0000000c04047981 */ /* 0x001ea2000c1e1b00 */
[----:B------:R-:W-:Y:S01]  /*0730*/  UIADD3 UR5, UPT, UPT, UR5, 0x1, URZ ;  /* 0x0000000105057890 */ /* 0x000fe2000fffe0ff */
[----:B------:R-:W-:-:S03]  /*0740*/  VIADD R29, R29, 0x1 ;  /* 0x000000011d1d7836 */ /* 0x000fc60000000000 */
[----:B------:R-:W-:Y:S01]  /*0750*/  UISETP.NE.AND UP0, UPT, UR5, URZ, UPT ;  /* 0x000000ff0500728c */ /* 0x000fe2000bf05270 */
[----:B--2---:R-:W-:-:S08]  /*0760*/  DADD R26, R4, R26 ;  /* 0x00000000041a7229 */ /* 0x004fd0000000001a */
[----:B------:R-:W-:Y:S05]  /*0770*/  BRA.U UP0, `(.L_x_25) ;  /* 0xfffffffd00e47547 */ /* 0x000fea000b83ffff */
.L_x_20:
[----:B------:R-:W1:Y:S01]  /*0780*/  I2F.F64 R8, UR7 ;  /* 0x0000000700087d12 */ /* 0x000e620008201c00 */
[----:B------:R-:W-:Y:S01]  /*0790*/  IMAD.MOV.U32 R4, RZ, RZ, 0x1 ;  /* 0x00000001ff047424 */ /* 0x000fe200078e00ff */
[----:B------:R-:W-:Y:S01]  /*07a0*/  FSETP.GEU.AND P1, PT, |R27|, 6.5827683646048100446e-37, PT ;  /* 0x036000001b00780b */ /* 0x000fe20003f2e200 */
[----:B------:R-:W-:Y:S05]  /*07b0*/  BSSY.RECONVERGENT B0, `(.L_x_26) ;  /* 0x0000013000007945 */ /* 0x000fea0003800200 */
[----:B-1----:R-:W1:Y:S02]  /*07c0*/  MUFU.RCP64H R5, R9 ;  /* 0x0000000900057308 */ /* 0x002e640000001800 */
[----:B-1----:R-:W-:-:S08]  /*07d0*/  DFMA R6, -R8, R4, 1 ;  /* 0x3ff000000806742b */ /* 0x002fd00000000104 */
[----:B------:R-:W-:-:S08]  /*07e0*/  DFMA R6, R6, R6, R6 ;  /* 0x000000060606722b */ /* 0x000fd00000000006 */
[----:B------:R-:W-:-:S08]  /*07f0*/  DFMA R6, R4, R6, R4 ;  /* 0x000000060406722b */ /* 0x000fd00000000004 */
[----:B------:R-:W-:-:S08]  /*0800*/  DFMA R4, -R8, R6, 1 ;  /* 0x3ff000000804742b */ /* 0x000fd00000000106 */
[----:B------:R-:W-:-:S08]  /*0810*/  DFMA R4, R6, R4, R6 ;  /* 0x000000040604722b */ /* 0x000fd00000000006 */
[----:B------:R-:W-:-:S08]  /*0820*/  DMUL R6, R4, R26 ;  /* 0x0000001a04067228 */ /* 0x000fd00000000000 */
[----:B------:R-:W-:-:S08]  /*0830*/  DFMA R10, -R8, R6, R26 ;  /* 0x00000006080a722b */ /* 0x000fd0000000011a */
[----:B------:R-:W-:-:S10]  /*0840*/  DFMA R4, R4, R10, R6 ;  /* 0x0000000a0404722b */ /* 0x000fd40000000006 */
[----:B------:R-:W-:-:S05]  /*0850*/  FFMA R0, RZ, R9, R5 ;  /* 0x00000009ff007223 */ /* 0x000fca0000000005 */
[----:B------:R-:W-:-:S13]  /*0860*/  FSETP.GT.AND P0, PT, |R0|, 1.469367938527859385e-39, PT ;  /* 0x001000000000780b */ /* 0x000fda0003f04200 */
[----:B------:R-:W-:Y:S05]  /*0870*/  @P0 BRA P1, `(.L_x_27) ;  /* 0x0000000000180947 */ /* 0x000fea0000800000 */
[----:B------:R-:W-:Y:S01]  /*0880*/  IMAD.MOV.U32 R6, RZ, RZ, R26 ;  /* 0x000000ffff067224 */ /* 0x000fe200078e001a */
[----:B------:R-:W-:Y:S01]  /*0890*/  MOV R0, 0x8c0 ;  /* 0x000008c000007802 */ /* 0x000fe20000000f00 */
[----:B------:R-:W-:-:S07]  /*08a0*/  IMAD.MOV.U32 R7, RZ, RZ, R27 ;  /* 0x000000ffff077224 */ /* 0x000fce00078e001b */
[----:B0-----:R-:W-:Y:S05]  /*08b0*/  CALL.REL.NOINC `($__internal_2_$__cuda_sm20_div_rn_f64_full) ;  /* 0x0000000000347944 */ /* 0x001fea0003c00000 */
[----:B------:R-:W-:Y:S02]  /*08c0*/  IMAD.MOV.U32 R4, RZ, RZ, R12 ;  /* 0x000000ffff047224 */ /* 0x000fe400078e000c */
[----:B------:R-:W-:-:S07]  /*08d0*/  IMAD.MOV.U32 R5, RZ, RZ, R13 ;  /* 0x000000ffff057224 */ /* 0x000fce00078e000d */
.L_x_27:
[----:B0-----:R-:W-:Y:S05]  /*08e0*/  BSYNC.RECONVERGENT B0 ;  /* 0x0000000000007941 */ /* 0x001fea0003800200 */
.L_x_26:
[----:B------:R-:W0:Y:S01]  /*08f0*/  LDC.64 R6, c[0x0][0x380] ;  /* 0x0000e000ff067b82 */ /* 0x000e220000000a00 */
[----:B------:R-:W1:Y:S07]  /*0900*/  LDCU UR4, c[0x0][0x38c] ;  /* 0x00007180ff0477ac */ /* 0x000e6e0008000800 */
[----:B------:R-:W2:Y:S01]  /*0910*/  LDC.64 R8, c[0x0][0x390] ;  /* 0x0000e400ff087b82 */ /* 0x000ea20000000a00 */
[----:B-1----:R-:W-:-:S04]  /*0920*/  VIADD R3, R2, UR4 ;  /* 0x0000000402037c36 */ /* 0x002fc80008000000 */
[----:B0-----:R-:W-:-:S06]  /*0930*/  IMAD.WIDE R6, R3, 0x8, R6 ;  /* 0x0000000803067825 */ /* 0x001fcc00078e0206 */
[----:B------:R-:W3:Y:S01]  /*0940*/  LDG.E.64 R6, desc[UR12][R6.64] ;  /* 0x0000000c06067981 */ /* 0x000ee2000c1e1b00 */
[----:B--2---:R-:W-:Y:S01]  /*0950*/  IMAD.WIDE R2, R2, 0x8, R8 ;  /* 0x0000000802027825 */ /* 0x004fe200078e0208 */
[----:B---3--:R-:W-:-:S07]  /*0960*/  DADD R4, R6, -R4 ;  /* 0x0000000006047229 */ /* 0x008fce0000000804 */
[----:B------:R-:W-:Y:S01]  /*0970*/  STG.E.64 desc[UR12][R2.64], R4 ;  /* 0x0000000402007986 */ /* 0x000fe2000c101b0c */
[----:B------:R-:W-:Y:S05]  /*0980*/  EXIT ;  /* 0x000000000000794d */ /* 0x000fea0003800000 */
        .weak           $__internal_2_$__cuda_sm20_div_rn_f64_full
        .type           $__internal_2_$__cuda_sm20_div_rn_f64_full,@function
        .size           $__internal_2_$__cuda_sm20_div_rn_f64_full,(.L_x_51 - $__internal_2_$__cuda_sm20_div_rn_f64_full)
$__internal_2_$__cuda_sm20_div_rn_f64_full:
[C---:B------:R-:W-:Y:S01]  /*0990*/  FSETP.GEU.AND P0, PT, |R9|.reuse, 1.469367938527859385e-39, PT ;  /* 0x001000000900780b */ /* 0x040fe20003f0e200 */
[----:B------:R-:W-:Y:S01]  /*09a0*/  IMAD.MOV.U32 R16, RZ, RZ, 0x1 ;  /* 0x00000001ff107424 */ /* 0x000fe200078e00ff */
[----:B------:R-:W-:Y:S01]  /*09b0*/  LOP3.LUT R4, R9, 0x800fffff, RZ, 0xc0, !PT ;  /* 0x800fffff09047812 */ /* 0x000fe200078ec0ff */
[----:B------:R-:W-:Y:S01]  /*09c0*/  BSSY.RECONVERGENT B1, `(.L_x_28) ;  /* 0x0000055000017945 */ /* 0x000fe20003800200 */
[C---:B------:R-:W-:Y:S02]  /*09d0*/  FSETP.GEU.AND P2, PT, |R7|.reuse, 1.469367938527859385e-39, PT ;  /* 0x001000000700780b */ /* 0x040fe40003f4e200 */
[----:B------:R-:W-:Y:S01]  /*09e0*/  LOP3.LUT R5, R4, 0x3ff00000, RZ, 0xfc, !PT ;  /* 0x3ff0000004057812 */ /* 0x000fe200078efcff */
[----:B------:R-:W-:Y:S01]  /*09f0*/  IMAD.MOV.U32 R4, RZ, RZ, R8 ;  /* 0x000000ffff047224 */ /* 0x000fe200078e0008 */
[----:B------:R-:W-:Y:S02]  /*0a00*/  LOP3.LUT R3, R7, 0x7ff00000, RZ, 0xc0, !PT ;  /* 0x7ff0000007037812 */ /* 0x000fe400078ec0ff */
[----:B------:R-:W-:-:S03]  /*0a10*/  LOP3.LUT R14, R9, 0x7ff00000, RZ, 0xc0, !PT ;  /* 0x7ff00000090e7812 */ /* 0x000fc600078ec0ff */
[----:B------:R-:W-:Y:S01]  /*0a20*/  @!P0 DMUL R4, R8, 8.98846567431157953865e+307 ;  /* 0x7fe0000008048828 */ /* 0x000fe20000000000 */
[----:B------:R-:W-:-:S03]  /*0a30*/  ISETP.GE.U32.AND P1, PT, R3, R14, PT ;  /* 0x0000000e0300720c */ /* 0x000fc60003f26070 */
[----:B------:R-:W-:Y:S01]  /*0a40*/  @!P2 LOP3.LUT R12, R9, 0x7ff00000, RZ, 0xc0, !PT ;  /* 0x7ff00000090ca812 */ /* 0x000fe200078ec0ff */
[----:B------:R-:W-:Y:S01]  /*0a50*/  @!P2 IMAD.MOV.U32 R18, RZ, RZ, RZ ;  /* 0x000000ffff12a224 */ /* 0x000fe200078e00ff */
[----:B------:R-:W0:Y:S02]  /*0a60*/  MUFU.RCP64H R17, R5 ;  /* 0x0000000500117308 */ /* 0x000e240000001800 */
[----:B------:R-:W-:Y:S01]  /*0a70*/  @!P2 ISETP.GE.U32.AND P3, PT, R3, R12, PT ;  /* 0x0000000c0300a20c */ /* 0x000fe20003f66070 */
[----:B------:R-:W-:-:S05]  /*0a80*/  IMAD.MOV.U32 R12, RZ, RZ, 0x1ca00000 ;  /* 0x1ca00000ff0c7424 */ /* 0x000fca00078e00ff */
[----:B------:R-:W-:-:S04]  /*0a90*/  @!P2 SEL R13, R12, 0x63400000, !P3 ;  /* 0x634000000c0da807 */ /* 0x000fc80005800000 */
[----:B------:R-:W-:-:S04]  /*0aa0*/  @!P2 LOP3.LUT R13, R13, 0x80000000, R7, 0xf8, !PT ;  /* 0x800000000d0da812 */ /* 0x000fc800078ef807 */
[----:B------:R-:W-:Y:S01]  /*0ab0*/  @!P2 LOP3.LUT R19, R13, 0x100000, RZ, 0xfc, !PT ;  /* 0x001000000d13a812 */ /* 0x000fe200078efcff */
[----:B0-----:R-:W-:-:S08]  /*0ac0*/  DFMA R10, R16, -R4, 1 ;  /* 0x3ff00000100a742b */ /* 0x001fd00000000804 */
[----:B------:R-:W-:-:S08]  /*0ad0*/  DFMA R10, R10, R10, R10 ;  /* 0x0000000a0a0a722b */ /* 0x000fd0000000000a */
[----:B------:R-:W-:Y:S01]  /*0ae0*/  DFMA R16, R16, R10, R16 ;  /* 0x0000000a1010722b */ /* 0x000fe20000000010 */
[----:B------:R-:W-:Y:S02]  /*0af0*/  SEL R11, R12, 0x63400000, !P1 ;  /* 0x634000000c0b7807 */ /* 0x000fe40004800000 */
[----:B------:R-:W-:Y:S02]  /*0b00*/  MOV R10, R6 ;  /* 0x00000006000a7202 */ /* 0x000fe40000000f00 */
[----:B------:R-:W-:-:S03]  /*0b10*/  LOP3.LUT R11, R11, 0x800fffff, R7, 0xf8, !PT ;  /* 0x800fffff0b0b7812 */ /* 0x000fc600078ef807 */
[----:B------:R-:W-:-:S03]  /*0b20*/  DFMA R20, R16, -R4, 1 ;  /* 0x3ff000001014742b */ /* 0x000fc60000000804 */
[----:B------:R-:W-:-:S05]  /*0b30*/  @!P2 DFMA R10, R10, 2, -R18 ;  /* 0x400000000a0aa82b */ /* 0x000fca0000000812 */
[----:B------:R-:W-:Y:S01]  /*0b40*/  DFMA R16, R16, R20, R16 ;  /* 0x000000141010722b */ /* 0x000fe20000000010 */
[----:B------:R-:W-:Y:S02]  /*0b50*/  IMAD.MOV.U32 R21, RZ, RZ, R3 ;  /* 0x000000ffff157224 */ /* 0x000fe400078e0003 */
[----:B------:R-:W-:Y:S01]  /*0b60*/  IMAD.MOV.U32 R20, RZ, RZ, R14 ;  /* 0x000000ffff147224 */ /* 0x000fe200078e000e */
[----:B------:R-:W-:Y:S02]  /*0b70*/  @!P0 LOP3.LUT R20, R5, 0x7ff00000, RZ, 0xc0, !PT ;  /* 0x7ff0000005148812 */ /* 0x000fe400078ec0ff */
[----:B------:R-:W-:Y:S02]  /*0b80*/  @!P2 LOP3.LUT R21, R11, 0x7ff00000, RZ, 0xc0, !PT ;  /* 0x7ff000000b15a812 */ /* 0x000fe400078ec0ff */
[----:B------:R-:W-:Y:S01]  /*0b90*/  DMUL R18, R16, R10 ;  /* 0x0000000a10127228 */ /* 0x000fe20000000000 */
[----:B------:R-:W-:Y:S02]  /*0ba0*/  VIADD R22, R20, 0xffffffff ;  /* 0xffffffff14167836 */ /* 0x000fe40000000000 */
[----:B------:R-:W-:-:S05]  /*0bb0*/  VIADD R13, R21, 0xffffffff ;  /* 0xffffffff150d7836 */ /* 0x000fca0000000000 */
        /* <DEDUP_REMOVED lines=23> */
[----:B------:R-:W-:Y:S01]  /*0d30*/  MOV R4, RZ ;  /* 0x000000ff00047202 */ /* 0x000fe20000000f00 */
[----:B------:R-:W-:Y:S01]  /*0d40*/  DMUL.RP R6, R14, R6 ;  /* 0x000000060e067228 */ /* 0x000fe20000008000 */
[----:B------:R-:W-:-:S04]  /*0d50*/  IADD3 R3, PT, PT, -R3, -0x43300000, RZ ;  /* 0xbcd0000003037810 */ /* 0x000fc80007ffe1ff */
[----:B------:R-:W-:-:S05]  /*0d60*/  DFMA R4, R12, -R4, R14 ;  /* 0x800000040c04722b */ /* 0x000fca000000000e */
[----:B------:R-:W-:-:S05]  /*0d70*/  LOP3.LUT R9, R7, R9, RZ, 0x3c, !PT ;  /* 0x0000000907097212 */ /* 0x000fca00078e3cff */
[----:B------:R-:W-:-:S04]  /*0d80*/  FSETP.NEU.AND P0, PT, |R5|, R3, PT ;  /* 0x000000030500720b */ /* 0x000fc80003f0d200 */
[----:B------:R-:W-:Y:S02]  /*0d90*/  FSEL R12, R6, R12, !P0 ;  /* 0x0000000c060c7208 */ /* 0x000fe40004000000 */
[----:B------:R-:W-:Y:S01]  /*0da0*/  FSEL R13, R9, R13, !P0 ;  /* 0x0000000d090d7208 */ /* 0x000fe20004000000 */
[----:B------:R-:W-:Y:S06]  /*0db0*/  BRA `(.L_x_30) ;  /* 0x0000000000547947 */ /* 0x000fec0003800000 */
.L_x_29:
        /* <DEDUP_REMOVED lines=16> */
.L_x_32:
[----:B------:R-:W-:Y:S01]  /*0ec0*/  LOP3.LUT R13, R9, 0x80000, RZ, 0xfc, !PT ;  /* 0x00080000090d7812 */ /* 0x000fe200078efcff */
[----:B------:R-:W-:Y:S01]  /*0ed0*/  IMAD.MOV.U32 R12, RZ, RZ, R8 ;  /* 0x000000ffff0c7224 */ /* 0x000fe200078e0008 */
[----:B------:R-:W-:Y:S06]  /*0ee0*/  BRA `(.L_x_30) ;  /* 0x0000000000087947 */ /* 0x000fec0003800000 */
.L_x_31:
[----:B------:R-:W-:Y:S01]  /*0ef0*/  LOP3.LUT R13, R7, 0x80000, RZ, 0xfc, !PT ;  /* 0x00080000070d7812 */ /* 0x000fe200078efcff */
[----:B------:R-:W-:-:S07]  /*0f00*/  IMAD.MOV.U32 R12, RZ, RZ, R6 ;  /* 0x000000ffff0c7224 */ /* 0x000fce00078e0006 */
.L_x_30:
[----:B------:R-:W-:Y:S05]  /*0f10*/  BSYNC.RECONVERGENT B1 ;  /* 0x0000000000017941 */ /* 0x000fea0003800200 */
.L_x_28:
[----:B------:R-:W-:Y:S02]  /*0f20*/  IMAD.MOV.U32 R4, RZ, RZ, R0 ;  /* 0x000000ffff047224 */ /* 0x000fe400078e0000 */
[----:B------:R-:W-:-:S04]  /*0f30*/  IMAD.MOV.U32 R5, RZ, RZ, 0x0 ;  /* 0x00000000ff057424 */ /* 0x000fc800078e00ff */
[----:B------:R-:W-:Y:S05]  /*0f40*/  RET.REL.NODEC R4 `(_Z16computeResKernelPKdiiPd) ;  /* 0xfffffff0042c7950 */ /* 0x000fea0003c3ffff */
.L_x_33:
        /* <DEDUP_REMOVED lines=11> */
.L_x_51:


//--------------------- .text._Z14nanCheckKernelPKdiPi --------------------------
	.section	.text._Z14nanCheckKernelPKdiPi,"ax",@progbits
	.align	128
        .global         _Z14nanCheckKernelPKdiPi
        .type           _Z14nanCheckKernelPKdiPi,@function
        .size           _Z14nanCheckKernelPKdiPi,(.L_x_57 - _Z14nanCheckKernelPKdiPi)
        .other          _Z14nanCheckKernelPKdiPi,@"STO_CUDA_ENTRY STV_DEFAULT"
_Z14nanCheckKernelPKdiPi:
.text._Z14nanCheckKernelPKdiPi:
        /* <DEDUP_REMOVED lines=11> */
[----:B-1----:R-:W2:Y:S02]  /*00b0*/  LDG.E.64 R2, desc[UR4][R2.64] ;  /* 0x0000000402027981 */ /* 0x002ea4000c1e1b00 */
[----:B--2---:R-:W-:-:S14]  /*00c0*/  DSETP.NAN.AND P0, PT, R2, R2, PT ;  /* 0x000000020200722a */ /* 0x004fdc0003f08000 */
[----:B------:R-:W-:Y:S05]  /*00d0*/  @!P0 EXIT ;  /* 0x000000000000894d */ /* 0x000fea0003800000 */
[----:B------:R-:W0:Y:S01]  /*00e0*/  LDC.64 R2, c[0x0][0x390] ;  /* 0x0000e400ff027b82 */ /* 0x000e220000000a00 */
[----:B------:R-:W-:-:S05]  /*00f0*/  MOV R5, 0x1 ;  /* 0x0000000100057802 */ /* 0x000fca0000000f00 */
[----:B0-----:R-:W-:Y:S01]  /*0100*/  ATOMG.E.EXCH.STRONG.GPU PT, RZ, desc[UR4][R2.64], R5 ;  /* 0x8000000502ff79a8 */ /* 0x001fe2000c1ef104 */
[----:B------:R-:W-:Y:S05]  /*0110*/  EXIT ;  /* 0x000000000000794d */ /* 0x000fea0003800000 */
.L_x_34:
        /* <DEDUP_REMOVED lines=14> */
.L_x_57:


//--------------------- .text._Z17normalizeAutocorrPdi --------------------------
	.section	.text._Z17normalizeAutocorrPdi,"ax",@progbits
	.align	128
        .global         _Z17normalizeAutocorrPdi
        .type           _Z17normalizeAutocorrPdi,@function
        .size           _Z17normalizeAutocorrPdi,(.L_x_52 - _Z17normalizeAutocorrPdi)
        .other          _Z17normalizeAutocorrPdi,@"STO_CUDA_ENTRY STV_DEFAULT"
_Z17normalizeAutocorrPdi:
.text._Z17normalizeAutocorrPdi:
        /* <DEDUP_REMOVED lines=9> */
[----:B------:R-:W0:Y:S07]  /*0090*/  LDCU.64 UR4, c[0x0][0x358] ;  /* 0x00006b00ff0477ac */ /* 0x000e2e0008000a00 */
[----:B------:R-:W1:Y:S01]  /*00a0*/  LDC.64 R4, c[0x0][0x380] ;  /* 0x0000e000ff047b82 */ /* 0x000e620000000a00 */
[----:B0-----:R-:W2:Y:S01]  /*00b0*/  LDG.E.64 R6, desc[UR4][R6.64] ;  /* 0x0000000406067981 */ /* 0x001ea2000c1e1b00 */
[----:B-1----:R-:W-:-:S05]  /*00c0*/  IMAD.WIDE R4, R3, 0x8, R4 ;  /* 0x0000000803047825 */ /* 0x002fca00078e0204 */
[----:B------:R-:W3:Y:S01]  /*00d0*/  LDG.E.64 R8, desc[UR4][R4.64] ;  /* 0x0000000404087981 */ /* 0x000ee2000c1e1b00 */
[----:B------:R-:W-:Y:S01]  /*00e0*/  IMAD.MOV.U32 R2, RZ, RZ, 0x1 ;  /* 0x00000001ff027424 */ /* 0x000fe200078e00ff */
[----:B------:R-:W-:Y:S01]  /*00f0*/  BSSY.RECONVERGENT B0, `(.L_x_35) ;  /* 0x0000012000007945 */ /* 0x000fe20003800200 */
[----:B--2---:R-:W0:Y:S01]  /*0100*/  MUFU.RCP64H R3, R7 ;  /* 0x0000000700037308 */ /* 0x004e220000001800 */
[----:B---3--:R-:W-:-:S03]  /*0110*/  FSETP.GEU.AND P1, PT, |R9|, 6.5827683646048100446e-37, PT ;  /* 0x036000000900780b */ /* 0x008fc60003f2e200 */
[----:B0-----:R-:W-:-:S08]  /*0120*/  DFMA R10, -R6, R2, 1 ;  /* 0x3ff00000060a742b */ /* 0x001fd00000000102 */
        /* <DEDUP_REMOVED lines=11> */
[----:B------:R-:W-:Y:S05]  /*01e0*/  CALL.REL.NOINC `($__internal_3_$__cuda_sm20_div_rn_f64_full) ;  /* 0x0000000000147944 */ /* 0x000fea0003c00000 */
[----:B------:R-:W-:Y:S02]  /*01f0*/  IMAD.MOV.U32 R2, RZ, RZ, R12 ;  /* 0x000000ffff027224 */ /* 0x000fe400078e000c */
[----:B------:R-:W-:-:S07]  /*0200*/  IMAD.MOV.U32 R3, RZ, RZ, R13 ;  /* 0x000000ffff037224 */ /* 0x000fce00078e000d */
.L_x_36:
[----:B------:R-:W-:Y:S05]  /*0210*/  BSYNC.RECONVERGENT B0 ;  /* 0x0000000000007941 */ /* 0x000fea0003800200 */
.L_x_35:
[----:B------:R-:W-:Y:S01]  /*0220*/  STG.E.64 desc[UR4][R4.64], R2 ;  /* 0x0000000204007986 */ /* 0x000fe2000c101b04 */
[----:B------:R-:W-:Y:S05]  /*0230*/  EXIT ;  /* 0x000000000000794d */ /* 0x000fea0003800000 */
        .weak           $__internal_3_$__cuda_sm20_div_rn_f64_full
        .type           $__internal_3_$__cuda_sm20_div_rn_f64_full,@function
        .size           $__internal_3_$__cuda_sm20_div_rn_f64_full,(.L_x_52 - $__internal_3_$__cuda_sm20_div_rn_f64_full)
$__internal_3_$__cuda_sm20_div_rn_f64_full:
        /* <DEDUP_REMOVED lines=22> */
[----:B------:R-:W-:Y:S01]  /*03a0*/  SEL R11, R13, 0x63400000, !P1 ;  /* 0x634000000d0b7807 */ /* 0x000fe20004800000 */
[----:B------:R-:W-:-:S03]  /*03b0*/  IMAD.MOV.U32 R10, RZ, RZ, R8 ;  /* 0x000000ffff0a7224 */ /* 0x000fc600078e0008 */
        /* <DEDUP_REMOVED lines=43> */
.L_x_38:
        /* <DEDUP_REMOVED lines=16> */
.L_x_41:
[----:B------:R-:W-:Y:S01]  /*0770*/  LOP3.LUT R13, R7, 0x80000, RZ, 0xfc, !PT ;  /* 0x00080000070d7812 */ /* 0x000fe200078efcff */
[----:B------:R-:W-:Y:S01]  /*0780*/  IMAD.MOV.U32 R12, RZ, RZ, R6 ;  /* 0x000000ffff0c7224 */ /* 0x000fe200078e0006 */
[----:B------:R-:W-:Y:S06]  /*0790*/  BRA `(.L_x_39) ;  /* 0x0000000000087947 */ /* 0x000fec0003800000 */
.L_x_40:
[----:B------:R-:W-:Y:S01]  /*07a0*/  LOP3.LUT R13, R9, 0x80000, RZ, 0xfc, !PT ;  /* 0x00080000090d7812 */ /* 0x000fe200078efcff */
[----:B------:R-:W-:-:S07]  /*07b0*/  IMAD.MOV.U32 R12, RZ, RZ, R8 ;  /* 0x000000ffff0c7224 */ /* 0x000fce00078e0008 */
.L_x_39:
[----:B------:R-:W-:Y:S05]  /*07c0*/  BSYNC.RECONVERGENT B1 ;  /* 0x0000000000017941 */ /* 0x000fea0003800200 */
.L_x_37:
[----:B------:R-:W-:Y:S02]  /*07d0*/  IMAD.MOV.U32 R2, RZ, RZ, R0 ;  /* 0x000000ffff027224 */ /* 0x000fe400078e0000 */
[----:B------:R-:W-:-:S04]  /*07e0*/  IMAD.MOV.U32 R3, RZ, RZ, 0x0 ;  /* 0x00000000ff037424 */ /* 0x000fc800078e00ff */
[----:B------:R-:W-:Y:S05]  /*07f0*/  RET.REL.NODEC R2 `(_Z17normalizeAutocorrPdi) ;  /* 0xfffffff802007950 */ /* 0x000fea0003c3ffff */
.L_x_42:
        /* <DEDUP_REMOVED lines=16> */
.L_x_52:


//--------------------- .text._Z24complexConjugateMultiplyP7double2i --------------------------
	.section	.text._Z24complexConjugateMultiplyP7double2i,"ax",@progbits
	.align	128
        .global         _Z24complexConjugateMultiplyP7double2i
        .type           _Z24complexConjugateMultiplyP7double2i,@function
        .size           _Z24complexConjugateMultiplyP7double2i,(.L_x_59 - _Z24complexConjugateMultiplyP7double2i)
        .other          _Z24complexConjugateMultiplyP7double2i,@"STO_CUDA_ENTRY STV_DEFAULT"
_Z24complexConjugateMultiplyP7double2i:
.text._Z24complexConjugateMultiplyP7double2i:
        /* <DEDUP_REMOVED lines=10> */
[----:B0-----:R-:W-:-:S05]  /*00a0*/  IMAD.WIDE R2, R5, 0x10, R2 ;  /* 0x0000001005027825 */ /* 0x001fca00078e0202 */
[----:B-1----:R-:W2:Y:S02]  /*00b0*/  LDG.E.128 R4, desc[UR4][R2.64] ;  /* 0x0000000402047981 */ /* 0x002ea4000c1e1d00 */
[-C--:B--2---:R-:W-:Y:S02]  /*00c0*/  DMUL R8, R6, R6.reuse ;  /* 0x0000000606087228 */ /* 0x084fe40000000000 */
[----:B------:R-:W-:-:S06]  /*00d0*/  DMUL R6, R4, R6 ;  /* 0x0000000604067228 */ /* 0x000fcc0000000000 */
[----:B------:R-:W-:Y:S02]  /*00e0*/  DFMA R8, R4, R4, R8 ;  /* 0x000000040408722b */ /* 0x000fe40000000008 */
[----:B------:R-:W-:-:S07]  /*00f0*/  DADD R10, R6, -R6 ;  /* 0x00000000060a7229 */ /* 0x000fce0000000806 */
[----:B------:R-:W-:Y:S01]  /*0100*/  STG.E.128 desc[UR4][R2.64], R8 ;  /* 0x0000000802007986 */ /* 0x000fe2000c101d04 */
[----:B------:R-:W-:Y:S05]  /*0110*/  EXIT ;  /* 0x000000000000794d */ /* 0x000fea0003800000 */
.L_x_43:
        /* <DEDUP_REMOVED lines=14> */
.L_x_59:


//--------------------- .text._Z14reduceMinIndexPii --------------------------
	.section	.text._Z14reduceMinIndexPii,"ax",@progbits
	.align	128
        .global         _Z14reduceMinIndexPii
        .type           _Z14reduceMinIndexPii,@function
        .size           _Z14reduceMinIndexPii,(.L_x_60 - _Z14reduceMinIndexPii)
        .other          _Z14reduceMinIndexPii,@"STO_CUDA_ENTRY STV_DEFAULT"
_Z14reduceMinIndexPii:
.text._Z14reduceMinIndexPii:
[----:B------:R-:W-:Y:S08]  /*0000*/  LDC R1, c[0x0][0x37c] ;  /* 0x0000df00ff017b82 */ /* 0x000ff00000000800 */
[----:B------:R-:W0:Y:S02]  /*0010*/  LDC R6, c[0x0][0x360] ;  /* 0x0000d800ff067b82 */ /* 0x000e240000000800 */
[----:B0-----:R-:W-:-:S13]  /*0020*/  ISETP.GE.U32.AND P0, PT, R6, 0x2, PT ;  /* 0x000000020600780c */ /* 0x001fda0003f06070 */
[----:B------:R-:W-:Y:S05]  /*0030*/  @!P0 EXIT ;  /* 0x000000000000894d */ /* 0x000fea0003800000 */
[----:B------:R-:W0:Y:S01]  /*0040*/  S2R R7, SR_TID.X ;  /* 0x0000000000077919 */ /* 0x000e220000002100 */
[----:B------:R-:W0:Y:S01]  /*0050*/  LDC.64 R2, c[0x0][0x380] ;  /* 0x0000e000ff027b82 */ /* 0x000e220000000a00 */
[----:B------:R-:W1:Y:S01]  /*0060*/  LDCU.64 UR8, c[0x0][0x358] ;  /* 0x00006b00ff0877ac */ /* 0x000e620008000a00 */
[----:B------:R-:W2:Y:S01]  /*0070*/  LDCU UR7, c[0x0][0x388] ;  /* 0x00007100ff0777ac */ /* 0x000ea20008000800 */
[----:B------:R-:W-:Y:S01]  /*0080*/  UMOV UR4, 0x1 ;  /* 0x0000000100047882 */ /* 0x000fe20000000000 */
[----:B012---:R-:W-:-:S07]  /*0090*/  IMAD.WIDE.U32 R2, R7, 0x4, R2 ;  /* 0x0000000407027825 */ /* 0x007fce00078e0002 */
.L_x_46:
[----:B------:R-:W-:Y:S02]  /*00a0*/  USHF.L.U32 UR5, UR4, 0x1, URZ ;  /* 0x0000000104057899 */ /* 0x000fe400080006ff */
[----:B------:R-:W-:Y:S01]  /*00b0*/  VIADD R0, R7, UR4 ;  /* 0x0000000407007c36 */ /* 0x000fe20008000000 */
[----:B------:R-:W-:Y:S01]  /*00c0*/  BSSY.RECONVERGENT B0, `(.L_x_44) ;  /* 0x000000c000007945 */ /* 0x000fe20003800200 */
[----:B0-----:R-:W-:Y:S01]  /*00d0*/  IMAD.U32 R5, RZ, RZ, UR4 ;  /* 0x00000004ff057e24 */ /* 0x001fe2000f8e00ff */
[----:B------:R-:W-:Y:S02]  /*00e0*/  UIADD3 UR6, UPT, UPT, UR5, 0x3ff, URZ ;  /* 0x000003ff05067890 */ /* 0x000fe4000fffe0ff */
[----:B------:R-:W-:-:S04]  /*00f0*/  UMOV UR4, UR5 ;  /* 0x0000000500047c82 */ /* 0x000fc80008000000 */
[----:B------:R-:W-:-:S04]  /*0100*/  LOP3.LUT P0, RZ, R7, UR6, RZ, 0xc0, !PT ;  /* 0x0000000607ff7c12 */ /* 0x000fc8000f80c0ff */
[----:B------:R-:W-:-:S13]  /*0110*/  ISETP.GE.OR P0, PT, R0, UR7, P0 ;  /* 0x0000000700007c0c */ /* 0x000fda0008706670 */
[----:B------:R-:W-:Y:S05]  /*0120*/  @P0 BRA `(.L_x_45) ;  /* 0x0000000000140947 */ /* 0x000fea0003800000 */
[----:B------:R-:W-:Y:S01]  /*0130*/  IMAD.WIDE R4, R5, 0x4, R2 ;  /* 0x0000000405047825 */ /* 0x000fe200078e0202 */
[----:B------:R-:W2:Y:S05]  /*0140*/  LDG.E R0, desc[UR8][R2.64] ;  /* 0x0000000802007981 */ /* 0x000eaa000c1e1900 */
[----:B------:R-:W2:Y:S02]  /*0150*/  LDG.E R5, desc[UR8][R4.64] ;  /* 0x0000000804057981 */ /* 0x000ea4000c1e1900 */
[----:B--2---:R-:W-:-:S13]  /*0160*/  ISETP.GE.AND P0, PT, R5, R0, PT ;  /* 0x000000000500720c */ /* 0x004fda0003f06270 */
[----:B------:R0:W-:Y:S02]  /*0170*/  @!P0 STG.E desc[UR8][R2.64], R5 ;  /* 0x0000000502008986 */ /* 0x0001e4000c101908 */
.L_x_45:
[----:B------:R-:W-:Y:S05]  /*0180*/  BSYNC.RECONVERGENT B0 ;  /* 0x0000000000007941 */ /* 0x000fea0003800200 */
.L_x_44:
[----:B------:R-:W-:Y:S01]  /*0190*/  BAR.SYNC.DEFER_BLOCKING 0x0 ;  /* 0x0000000000007b1d */ /* 0x000fe20000010000 */
[----:B------:R-:W-:-:S13]  /*01a0*/  ISETP.LE.U32.AND P0, PT, R6, UR4, PT ;  /* 0x0000000406007c0c */ /* 0x000fda000bf03070 */
[----:B------:R-:W-:Y:S05]  /*01b0*/  @!P0 BRA `(.L_x_46) ;  /* 0xfffffffc00b88947 */ /* 0x000fea000383ffff */
[----:B------:R-:W-:Y:S05]  /*01c0*/  EXIT ;  /* 0x000000000000794d */ /* 0x000fea0003800000 */
.L_x_47:
        /* <DEDUP_REMOVED lines=11> */
.L_x_60:


//--------------------- .text._Z26findPotentialZeroCrossingsPKdPiii --------------------------
	.section	.text._Z26findPotentialZeroCrossingsPKdPiii,"ax",@progbits
	.align	128
        .global         _Z26findPotentialZeroCrossingsPKdPiii
        .type           _Z26findPotentialZeroCrossingsPKdPiii,@function
        .size           _Z26findPotentialZeroCrossingsPKdPiii,(.L_x_61 - _Z26findPotentialZeroCrossingsPKdPiii)
        .other          _Z26findPotentialZeroCrossingsPKdPiii,@"STO_CUDA_ENTRY STV_DEFAULT"
_Z26findPotentialZeroCrossingsPKdPiii:
.text._Z26findPotentialZeroCrossingsPKdPiii:
[----:B------:R-:W-:Y:S01]  /*0000*/  LDC R1, c[0x0][0x37c] ;  /* 0x0000df00ff017b82 */ /* 0x000fe20000000800 */
[----:B------:R-:W0:Y:S07]  /*0010*/  S2R R0, SR_TID.X ;  /* 0x0000000000007919 */ /* 0x000e2e0000002100 */
[----:B------:R-:W0:Y:S01]  /*0020*/  S2UR UR6, SR_CTAID.X ;  /* 0x00000000000679c3 */ /* 0x000e220000002500 */
[----:B------:R-:W1:Y:S07]  /*0030*/  LDCU.64 UR4, c[0x0][0x390] ;  /* 0x00007200ff0477ac */ /* 0x000e6e0008000a00 */
[----:B------:R-:W0:Y:S01]  /*0040*/  LDC R7, c[0x0][0x360] ;  /* 0x0000d800ff077b82 */ /* 0x000e220000000800 */
[----:B-1----:R-:W-:-:S04]  /*0050*/  UISETP.LT.AND UP0, UPT, UR4, UR5, UPT ;  /* 0x000000050400728c */ /* 0x002fc8000bf01270 */
[----:B------:R-:W-:Y:S01]  /*0060*/  USEL UR4, UR4, UR5, UP0 ;  /* 0x0000000504047287 */ /* 0x000fe20008000000 */
[----:B0-----:R-:W-:-:S05]  /*0070*/  IMAD R7, R7, UR6, R0 ;  /* 0x0000000607077c24 */ /* 0x001fca000f8e0200 */
[----:B------:R-:W-:-:S13]  /*0080*/  ISETP.LT.AND P0, PT, R7, UR4, PT ;  /* 0x0000000407007c0c */ /* 0x000fda000bf01270 */
[----:B------:R-:W-:Y:S05]  /*0090*/  @!P0 EXIT ;  /* 0x000000000000894d */ /* 0x000fea0003800000 */
[----:B------:R-:W0:Y:S01]  /*00a0*/  LDC.64 R2, c[0x0][0x380] ;  /* 0x0000e000ff027b82 */ /* 0x000e220000000a00 */
[----:B------:R-:W1:Y:S07]  /*00b0*/  LDCU.64 UR6, c[0x0][0x358] ;  /* 0x00006b00ff0677ac */ /* 0x000e6e0008000a00 */
[----:B------:R-:W2:Y:S01]  /*00c0*/  LDC.64 R4, c[0x0][0x388] ;  /* 0x0000e200ff047b82 */ /* 0x000ea20000000a00 */
[----:B0-----:R-:W-:-:S06]  /*00d0*/  IMAD.WIDE R2, R7, 0x8, R2 ;  /* 0x0000000807027825 */ /* 0x001fcc00078e0202 */
[----:B-1----:R-:W3:Y:S01]  /*00e0*/  LDG.E.64 R2, desc[UR6][R2.64] ;  /* 0x0000000602027981 */ /* 0x002ee2000c1e1b00 */
[----:B--2---:R-:W-:Y:S01]  /*00f0*/  IMAD.WIDE R4, R7, 0x4, R4 ;  /* 0x0000000407047825 */ /* 0x004fe200078e0204 */
[----:B---3--:R-:W-:-:S06]  /*0100*/  DSETP.GTU.AND P0, PT, R2, RZ, PT ;  /* 0x000000ff0200722a */ /* 0x008fcc0003f0c000 */
[----:B------:R-:W-:-:S05]  /*0110*/  SEL R7, R7, UR5, !P0 ;  /* 0x0000000507077c07 */ /* 0x000fca000c000000 */
[----:B------:R-:W-:Y:S01]  /*0120*/  STG.E desc[UR6][R4.64], R7 ;  /* 0x0000000704007986 */ /* 0x000fe2000c101906 */
[----:B------:R-:W-:Y:S05]  /*0130*/  EXIT ;  /* 0x000000000000794d */ /* 0x000fea0003800000 */
.L_x_48:
        /* <DEDUP_REMOVED lines=12> */
.L_x_61:


//--------------------- .nv.shared._ZN3cub18CUB_300001_SM_10006detail11EmptyKernelIvEEvv --------------------------
	.section	.nv.shared._ZN3cub18CUB_300001_SM_10006detail11EmptyKernelIvEEvv,"aw",@nobits
	.sectionflags	@""
	.align	16
	.zero		1024


//--------------------- .nv.shared.reserved.0     --------------------------
	.section	.nv.shared.reserved.0,"aw",@nobits
	.weak		__nv_reservedSMEM_offset_0_alias
	.size		__nv_reservedSMEM_offset_0_alias, 0, 64
	.other		__nv_reservedSMEM_offset_0_alias,@"STO_CUDA_RESERVED_SHARED STV_DEFAULT"
__nv_reservedSMEM_offset_0_alias:
	.zero		0
	.zero		64


//--------------------- .nv.global                --------------------------
	.section	.nv.global,"aw",@nobits
.nv.global:
	.type		_ZN34_INTERNAL_40b81703_4_k_cu_eff2a89b6thrust24THRUST_300001_SM_1000_NS12placeholders2_8E,@object
	.size		_ZN34_INTERNAL_40b81703_4_k_cu_eff2a89b6thrust24THRUST_300001_SM_1000_NS12placeholders2_8E,(_ZN34_INTERNAL_40b81703_4_k_cu_eff2a89b4cuda3std3__436_GLOBAL__N__40b81703_4_k_cu_eff2a89b6ignoreE - _ZN34_INTERNAL_40b81703_4_k_cu_eff2a89b6thrust24THRUST_300001_SM_1000_NS12placeholders2_8E)
_ZN34_INTERNAL_40b81703_4_k_cu_eff2a89b6thrust24THRUST_300001_SM_1000_NS12placeholders2_8E:
	.zero		1
	.type		_ZN34_INTERNAL_40b81703_4_k_cu_eff2a89b4cuda3std3__436_GLOBAL__N__40b81703_4_k_cu_eff2a89b6ignoreE,@object
	.size		_ZN34_INTERNAL_40b81703_4_k_cu_eff2a89b4cuda3std3__436_GLOBAL__N__40b81703_4_k_cu_eff2a89b6ignoreE,(_ZN34_INTERNAL_40b81703_4_k_cu_eff2a89b4cuda3std6ranges3__45__cpo4dataE - _ZN34_INTERNAL_40b81703_4_k_cu_eff2a89b4cuda3std3__436_GLOBAL__N__40b81703_4_k_cu_eff2a89b6ignoreE)
_ZN34_INTERNAL_40b81703_4_k_cu_eff2a89b4cuda3std3__436_GLOBAL__N__40b81703_4_k_cu_eff2a89b6ignoreE:
	.zero		1
	.type		_ZN34_INTERNAL_40b81703_4_k_cu_eff2a89b4cuda3std6ranges3__45__cpo4dataE,@object
	.size		_ZN34_INTERNAL_40b81703_4_k_cu_eff2a89b4cuda3std6ranges3__45__cpo4dataE,(_ZN34_INTERNAL_40b81703_4_k_cu_eff2a89b6thrust24THRUST_300001_SM_1000_NS6system3cpp3parE - _ZN34_INTERNAL_40b81703_4_k_cu_eff2a89b4cuda3std6ranges3__45__cpo4dataE)
_ZN34_INTERNAL_40b81703_4_k_cu_eff2a89b4cuda3std6ranges3__45__cpo4dataE:
	.zero		1
	.type		_ZN34_INTERNAL_40b81703_4_k_cu_eff2a89b6thrust24THRUST_300001_SM_1000_NS6system3cpp3parE,@object
	.size		_ZN34_INTERNAL_40b81703_4_k_cu_eff2a89b6thrust24THRUST_300001_SM_1000_NS6system3cpp3parE,(_ZN34_INTERNAL_40b81703_4_k_cu_eff2a89b4cuda3std3__45__cpo5beginE - _ZN34_INTERNAL_40b81703_4_k_cu_eff2a89b6thrust24THRUST_300001_SM_1000_NS6system3cpp3parE)
_ZN34_INTERNAL_40b81703_4_k_cu_eff2a89b6thrust24THRUST_300001_SM_1000_NS6system3cpp3parE:
	.zero		1
	.type		_ZN34_INTERNAL_40b81703_4_k_cu_eff2a89b4cuda3std3__45__cpo5beginE,@object
	.size		_ZN34_INTERNAL_40b81703_4_k_cu_eff2a89b4cuda3std3__45__cpo5beginE,(_ZN34_INTERNAL_40b81703_4_k_cu_eff2a89b4cuda3std6ranges3__45__cpo5beginE - _ZN34_INTERNAL_40b81703_4_k_cu_eff2a89b4cuda3std3__45__cpo5beginE)
_ZN34_INTERNAL_40b81703_4_k_cu_eff2a89b4cuda3std3__45__cpo5beginE:
	.zero		1
	.type		_ZN34_INTERNAL_40b81703_4_k_cu_eff2a89b4cuda3std6ranges3__45__cpo5beginE,@object
	.size		_ZN34_INTERNAL_40b81703_4_k_cu_eff2a89b4cuda3std6ranges3__45__cpo5beginE,(_ZN34_INTERNAL_40b81703_4_k_cu_eff2a89b6thrust24THRUST_300001_SM_1000_NS6deviceE - _ZN34_INTERNAL_40b81703_4_k_cu_eff2a89b4cuda3std6ranges3__45__cpo5beginE)
_ZN34_INTERNAL_40b81703_4_k_cu_eff2a89b4cuda3std6ranges3__45__cpo5beginE:
	.zero		1
	.type		_ZN34_INTERNAL_40b81703_4_k_cu_eff2a89b6thrust24THRUST_300001_SM_1000_NS6deviceE,@object
	.size		_ZN34_INTERNAL_40b81703_4_k_cu_eff2a89b6thrust24THRUST_300001_SM_1000_NS6deviceE,(_ZN34_INTERNAL_40b81703_4_k_cu_eff2a89b4cuda3std3__47nulloptE - _ZN34_INTERNAL_40b81703_4_k_cu_eff2a89b6thrust24THRUST_300001_SM_1000_NS6deviceE)
_ZN34_INTERNAL_40b81703_4_k_cu_eff2a89b6thrust24THRUST_300001_SM_1000_NS6deviceE:
	.zero		1
	.type		_ZN34_INTERNAL_40b81703_4_k_cu_eff2a89b4cuda3std3__47nulloptE,@object
	.size		_ZN34_INTERNAL_40b81703_4_k_cu_eff2a89b4cuda3std3__47nulloptE,(_ZN34_INTERNAL_40b81703_4_k_cu_eff2a89b4cuda3std6ranges3__45__cpo8distanceE - _ZN34_INTERNAL_40b81703_4_k_cu_eff2a89b4cuda3std3__47nulloptE)
_ZN34_INTERNAL_40b81703_4_k_cu_eff2a89b4cuda3std3__47nulloptE:
	.zero		1
	.type		_ZN34_INTERNAL_40b81703_4_k_cu_eff2a89b4cuda3std6ranges3__45__cpo8distanceE,@object
	.size		_ZN34_INTERNAL_40b81703_4_k_cu_eff2a89b4cuda3std6ranges3__45__cpo8distanceE,(_ZN34_INTERNAL_40b81703_4_k_cu_eff2a89b6thrust24THRUST_300001_SM_1000_NS12placeholders2_4E - _ZN34_INTERNAL_40b81703_4_k_cu_eff2a89b4cuda3std6ranges3__45__cpo8distanceE)
_ZN34_INTERNAL_40b81703_4_k_cu_eff2a89b4cuda3std6ranges3__45__cpo8distanceE:
	.zero		1
	.type		_ZN34_INTERNAL_40b81703_4_k_cu_eff2a89b6thrust24THRUST_300001_SM_1000_NS12placeholders2_4E,@object
	.size		_ZN34_INTERNAL_40b81703_4_k_cu_eff2a89b6thrust24THRUST_300001_SM_1000_NS12placeholders2_4E,(_ZN34_INTERNAL_40b81703_4_k_cu_eff2a89b4cuda3std3__45__cpo6rbeginE - _ZN34_INTERNAL_40b81703_4_k_cu_eff2a89b6thrust24THRUST_300001_SM_1000_NS12placeholders2_4E)
_ZN34_INTERNAL_40b81703_4_k_cu_eff2a89b6thrust24THRUST_300001_SM_1000_NS12placeholders2_4E:
	.zero		1
	.type		_ZN34_INTERNAL_40b81703_4_k_cu_eff2a89b4cuda3std3__45__cpo6rbeginE,@object
	.size		_ZN34_INTERNAL_40b81703_4_k_cu_eff2a89b4cuda3std3__45__cpo6rbeginE,(_ZN34_INTERNAL_40b81703_4_k_cu_eff2a89b4cuda3std6ranges3__45__cpo7advanceE - _ZN34_INTERNAL_40b81703_4_k_cu_eff2a89b4cuda3std3__45__cpo6rbeginE)
_ZN34_INTERNAL_40b81703_4_k_cu_eff2a89b4cuda3std3__45__cpo6rbeginE:
	.zero		1
	.type		_ZN34_INTERNAL_40b81703_4_k_cu_eff2a89b4cuda3std6ranges3__45__cpo7advanceE,@object
	.size		_ZN34_INTERNAL_40b81703_4_k_cu_eff2a89b4cuda3std6ranges3__45__cpo7advanceE,(_ZN34_INTERNAL_40b81703_4_k_cu_eff2a89b6thrust24THRUST_300001_SM_1000_NS12placeholders3_10E - _ZN34_INTERNAL_40b81703_4_k_cu_eff2a89b4cuda3std6ranges3__45__cpo7advanceE)
_ZN34_INTERNAL_40b81703_4_k_cu_eff2a89b4cuda3std6ranges3__45__cpo7advanceE:
	.zero		1
	.type		_ZN34_INTERNAL_40b81703_4_k_cu_eff2a89b6thrust24THRUST_300001_SM_1000_NS12placeholders3_10E,@object
	.size		_ZN34_INTERNAL_40b81703_4_k_cu_eff2a89b6thrust24THRUST_300001_SM_1000_NS12placeholders3_10E,(_ZN34_INTERNAL_40b81703_4_k_cu_eff2a89b4cuda3std3__48in_placeE - _ZN34_INTERNAL_40b81703_4_k_cu_eff2a89b6thrust24THRUST_300001_SM_1000_NS12placeholders3_10E)
_ZN34_INTERNAL_40b81703_4_k_cu_eff2a89b6thrust24THRUST_300001_SM_1000_NS12placeholders3_10E:
	.zero		1
	.type		_ZN34_INTERNAL_40b81703_4_k_cu_eff2a89b4cuda3std3__48in_placeE,@object
	.size		_ZN34_INTERNAL_40b81703_4_k_cu_eff2a89b4cuda3std3__48in_placeE,(_ZN34_INTERNAL_40b81703_4_k_cu_eff2a89b4cuda3std6ranges3__45__cpo4sizeE - _ZN34_INTERNAL_40b81703_4_k_cu_eff2a89b4cuda3std3__48in_placeE)
_ZN34_INTERNAL_40b81703_4_k_cu_eff2a89b4cuda3std3__48in_placeE:
	.zero		1
	.type		_ZN34_INTERNAL_40b81703_4_k_cu_eff2a89b4cuda3std6ranges3__45__cpo4sizeE,@object
	.size		_ZN34_INTERNAL_40b81703_4_k_cu_eff2a89b4cuda3std6ranges3__45__cpo4sizeE,(_ZN34_INTERNAL_40b81703_4_k_cu_eff2a89b6thrust24THRUST_300001_SM_1000_NS12placeholders2_2E - _ZN34_INTERNAL_40b81703_4_k_cu_eff2a89b4cuda3std6ranges3__45__cpo4sizeE)
_ZN34_INTERNAL_40b81703_4_k_cu_eff2a89b4cuda3std6ranges3__45__cpo4sizeE:
	.zero		1
	.type		_ZN34_INTERNAL_40b81703_4_k_cu_eff2a89b6thrust24THRUST_300001_SM_1000_NS12placeholders2_2E,@object
	.size		_ZN34_INTERNAL_40b81703_4_k_cu_eff2a89b6thrust24THRUST_300001_SM_1000_NS12placeholders2_2E,(_ZN34_INTERNAL_40b81703_4_k_cu_eff2a89b4cuda3std3__45__cpo6cbeginE - _ZN34_INTERNAL_40b81703_4_k_cu_eff2a89b6thrust24THRUST_300001_SM_1000_NS12placeholders2_2E)
_ZN34_INTERNAL_40b81703_4_k_cu_eff2a89b6thrust24THRUST_300001_SM_1000_NS12placeholders2_2E:
	.zero		1
	.type		_ZN34_INTERNAL_40b81703_4_k_cu_eff2a89b4cuda3std3__45__cpo6cbeginE,@object
	.size		_ZN34_INTERNAL_40b81703_4_k_cu_eff2a89b4cuda3std3__45__cpo6cbeginE,(_ZN34_INTERNAL_40b81703_4_k_cu_eff2a89b4cuda3std6ranges3__45__cpo6cbeginE - _ZN34_INTERNAL_40b81703_4_k_cu_eff2a89b4cuda3std3__45__cpo6cbeginE)
_ZN34_INTERNAL_40b81703_4_k_cu_eff2a89b4cuda3std3__45__cpo6cbeginE:
	.zero		1
	.type		_ZN34_INTERNAL_40b81703_4_k_cu_eff2a89b4cuda3std6ranges3__45__cpo6cbeginE,@object
	.size		_ZN34_INTERNAL_40b81703_4_k_cu_eff2a89b4cuda3std6ranges3__45__cpo6cbeginE,(_ZN34_INTERNAL_40b81703_4_k_cu_eff2a89b6thrust24THRUST_300001_SM_1000_NS12placeholders2_6E - _ZN34_INTERNAL_40b81703_4_k_cu_eff2a89b4cuda3std6ranges3__45__cpo6cbeginE)
_ZN34_INTERNAL_40b81703_4_k_cu_eff2a89b4cuda3std6ranges3__45__cpo6cbeginE:
	.zero		1
	.type		_ZN34_INTERNAL_40b81703_4_k_cu_eff2a89b6thrust24THRUST_300001_SM_1000_NS12placeholders2_6E,@object
	.size		_ZN34_INTERNAL_40b81703_4_k_cu_eff2a89b6thrust24THRUST_300001_SM_1000_NS12placeholders2_6E,(_ZN34_INTERNAL_40b81703_4_k_cu_eff2a89b4cuda3std3__45__cpo7crbeginE - _ZN34_INTERNAL_40b81703_4_k_cu_eff2a89b6thrust24THRUST_300001_SM_1000_NS12placeholders2_6E)
_ZN34_INTERNAL_40b81703_4_k_cu_eff2a89b6thrust24THRUST_300001_SM_1000_NS12placeholders2_6E:
	.zero		1
	.type		_ZN34_INTERNAL_40b81703_4_k_cu_eff2a89b4cuda3std3__45__cpo7crbeginE,@object
	.size		_ZN34_INTERNAL_40b81703_4_k_cu_eff2a89b4cuda3std3__45__cpo7crbeginE,(_ZN34_INTERNAL_40b81703_4_k_cu_eff2a89b4cuda3std6ranges3__45__cpo4nextE - _ZN34_INTERNAL_40b81703_4_k_cu_eff2a89b4cuda3std3__45__cpo7crbeginE)
_ZN34_INTERNAL_40b81703_4_k_cu_eff2a89b4cuda3std3__45__cpo7crbeginE:
	.zero		1
	.type		_ZN34_INTERNAL_40b81703_4_k_cu_eff2a89b4cuda3std6ranges3__45__cpo4nextE,@object
	.size		_ZN34_INTERNAL_40b81703_4_k_cu_eff2a89b4cuda3std6ranges3__45__cpo4nextE,(_ZN34_INTERNAL_40b81703_4_k_cu_eff2a89b4cuda3std6ranges3__45__cpo4swapE - _ZN34_INTERNAL_40b81703_4_k_cu_eff2a89b4cuda3std6ranges3__45__cpo4nextE)
_ZN34_INTERNAL_40b81703_4_k_cu_eff2a89b4cuda3std6ranges3__45__cpo4nextE:
	.zero		1
	.type		_ZN34_INTERNAL_40b81703_4_k_cu_eff2a89b4cuda3std6ranges3__45__cpo4swapE,@object
	.size		_ZN34_INTERNAL_40b81703_4_k_cu_eff2a89b4cuda3std6ranges3__45__cpo4swapE,(_ZN34_INTERNAL_40b81703_4_k_cu_eff2a89b6thrust24THRUST_300001_SM_1000_NS8cuda_cub10par_nosyncE - _ZN34_INTERNAL_40b81703_4_k_cu_eff2a89b4cuda3std6ranges3__45__cpo4swapE)
_ZN34_INTERNAL_40b81703_4_k_cu_eff2a89b4cuda3std6ranges3__45__cpo4swapE:
	.zero		1
	.type		_ZN34_INTERNAL_40b81703_4_k_cu_eff2a89b6thrust24THRUST_300001_SM_1000_NS8cuda_cub10par_nosyncE,@object
	.size		_ZN34_INTERNAL_40b81703_4_k_cu_eff2a89b6thrust24THRUST_300001_SM_1000_NS8cuda_cub10par_nosyncE,(_ZN34_INTERNAL_40b81703_4_k_cu_eff2a89b6thrust24THRUST_300001_SM_1000_NS3seqE - _ZN34_INTERNAL_40b81703_4_k_cu_eff2a89b6thrust24THRUST_300001_SM_1000_NS8cuda_cub10par_nosyncE)
_ZN34_INTERNAL_40b81703_4_k_cu_eff2a89b6thrust24THRUST_300001_SM_1000_NS8cuda_cub10par_nosyncE:
	.zero		1
	.type		_ZN34_INTERNAL_40b81703_4_k_cu_eff2a89b6thrust24THRUST_300001_SM_1000_NS3seqE,@object
	.size		_ZN34_INTERNAL_40b81703_4_k_cu_eff2a89b6thrust24THRUST_300001_SM_1000_NS3seqE,(_ZN34_INTERNAL_40b81703_4_k_cu_eff2a89b4cuda3std3__420unreachable_sentinelE - _ZN34_INTERNAL_40b81703_4_k_cu_eff2a89b6thrust24THRUST_300001_SM_1000_NS3seqE)
_ZN34_INTERNAL_40b81703_4_k_cu_eff2a89b6thrust24THRUST_300001_SM_1000_NS3seqE:
	.zero		1
	.type		_ZN34_INTERNAL_40b81703_4_k_cu_eff2a89b4cuda3std3__420unreachable_sentinelE,@object
	.size		_ZN34_INTERNAL_40b81703_4_k_cu_eff2a89b4cuda3std3__420unreachable_sentinelE,(_ZN34_INTERNAL_40b81703_4_k_cu_eff2a89b4cuda3std6ranges3__45__cpo5ssizeE - _ZN34_INTERNAL_40b81703_4_k_cu_eff2a89b4cuda3std3__420unreachable_sentinelE)
_ZN34_INTERNAL_40b81703_4_k_cu_eff2a89b4cuda3std3__420unreachable_sentinelE:
	.zero		1
	.type		_ZN34_INTERNAL_40b81703_4_k_cu_eff2a89b4cuda3std6ranges3__45__cpo5ssizeE,@object
	.size		_ZN34_INTERNAL_40b81703_4_k_cu_eff2a89b4cuda3std6ranges3__45__cpo5ssizeE,(_ZN34_INTERNAL_40b81703_4_k_cu_eff2a89b6thrust24THRUST_300001_SM_1000_NS12placeholders2_3E - _ZN34_INTERNAL_40b81703_4_k_cu_eff2a89b4cuda3std6ranges3__45__cpo5ssizeE)
_ZN34_INTERNAL_40b81703_4_k_cu_eff2a89b4cuda3std6ranges3__45__cpo5ssizeE:
	.zero		1
	.type		_ZN34_INTERNAL_40b81703_4_k_cu_eff2a89b6thrust24THRUST_300001_SM_1000_NS12placeholders2_3E,@object
	.size		_ZN34_INTERNAL_40b81703_4_k_cu_eff2a89b6thrust24THRUST_300001_SM_1000_NS12placeholders2_3E,(_ZN34_INTERNAL_40b81703_4_k_cu_eff2a89b4cuda3std3__45__cpo4cendE - _ZN34_INTERNAL_40b81703_4_k_cu_eff2a89b6thrust24THRUST_300001_SM_1000_NS12placeholders2_3E)
_ZN34_INTERNAL_40b81703_4_k_cu_eff2a89b6thrust24THRUST_300001_SM_1000_NS12placeholders2_3E:
	.zero		1
	.type		_ZN34_INTERNAL_40b81703_4_k_cu_eff2a89b4cuda3std3__45__cpo4cendE,@object
	.size		_ZN34_INTERNAL_40b81703_4_k_cu_eff2a89b4cuda3std3__45__cpo4cendE,(_ZN34_INTERNAL_40b81703_4_k_cu_eff2a89b4cuda3std6ranges3__45__cpo4cendE - _ZN34_INTERNAL_40b81703_4_k_cu_eff2a89b4cuda3std3__45__cpo4cendE)
_ZN34_INTERNAL_40b81703_4_k_cu_eff2a89b4cuda3std3__45__cpo4cendE:
	.zero		1
	.type		_ZN34_INTERNAL_40b81703_4_k_cu_eff2a89b4cuda3std6ranges3__45__cpo4cendE,@object
	.size		_ZN34_INTERNAL_40b81703_4_k_cu_eff2a89b4cuda3std6ranges3__45__cpo4cendE,(_ZN34_INTERNAL_40b81703_4_k_cu_eff2a89b6thrust24THRUST_300001_SM_1000_NS12placeholders2_7E - _ZN34_INTERNAL_40b81703_4_k_cu_eff2a89b4cuda3std6ranges3__45__cpo4cendE)
_ZN34_INTERNAL_40b81703_4_k_cu_eff2a89b4cuda3std6ranges3__45__cpo4cendE:
	.zero		1
	.type		_ZN34_INTERNAL_40b81703_4_k_cu_eff2a89b6thrust24THRUST_300001_SM_1000_NS12placeholders2_7E,@object
	.size		_ZN34_INTERNAL_40b81703_4_k_cu_eff2a89b6thrust24THRUST_300001_SM_1000_NS12placeholders2_7E,(_ZN34_INTERNAL_40b81703_4_k_cu_eff2a89b4cuda3std3__45__cpo5crendE - _ZN34_INTERNAL_40b81703_4_k_cu_eff2a89b6thrust24THRUST_300001_SM_1000_NS12placeholders2_7E)
_ZN34_INTERNAL_40b81703_4_k_cu_eff2a89b6thrust24THRUST_300001_SM_1000_NS12placeholders2_7E:
	.zero		1
	.type		_ZN34_INTERNAL_40b81703_4_k_cu_eff2a89b4cuda3std3__45__cpo5crendE,@object
	.size		_ZN34_INTERNAL_40b81703_4_k_cu_eff2a89b4cuda3std3__45__cpo5crendE,(_ZN34_INTERNAL_40b81703_4_k_cu_eff2a89b4cuda3std6ranges3__45__cpo4prevE - _ZN34_INTERNAL_40b81703_4_k_cu_eff2a89b4cuda3std3__45__cpo5crendE)
_ZN34_INTERNAL_40b81703_4_k_cu_eff2a89b4cuda3std3__45__cpo5crendE:
	.zero		1
	.type		_ZN34_INTERNAL_40b81703_4_k_cu_eff2a89b4cuda3std6ranges3__45__cpo4prevE,@object
	.size		_ZN34_INTERNAL_40b81703_4_k_cu_eff2a89b4cuda3std6ranges3__45__cpo4prevE,(_ZN34_INTERNAL_40b81703_4_k_cu_eff2a89b4cuda3std6ranges3__45__cpo9iter_moveE - _ZN34_INTERNAL_40b81703_4_k_cu_eff2a89b4cuda3std6ranges3__45__cpo4prevE)
_ZN34_INTERNAL_40b81703_4_k_cu_eff2a89b4cuda3std6ranges3__45__cpo4prevE:
	.zero		1
	.type		_ZN34_INTERNAL_40b81703_4_k_cu_eff2a89b4cuda3std6ranges3__45__cpo9iter_moveE,@object
	.size		_ZN34_INTERNAL_40b81703_4_k_cu_eff2a89b4cuda3std6ranges3__45__cpo9iter_moveE,(_ZN34_INTERNAL_40b81703_4_k_cu_eff2a89b6thrust24THRUST_300001_SM_1000_NS6system6detail10sequential3seqE - _ZN34_INTERNAL_40b81703_4_k_cu_eff2a89b4cuda3std6ranges3__45__cpo9iter_moveE)
_ZN34_INTERNAL_40b81703_4_k_cu_eff2a89b4cuda3std6ranges3__45__cpo9iter_moveE:
	.zero		1
	.type		_ZN34_INTERNAL_40b81703_4_k_cu_eff2a89b6thrust24THRUST_300001_SM_1000_NS6system6detail10sequential3seqE,@object
	.size		_ZN34_INTERNAL_40b81703_4_k_cu_eff2a89b6thrust24THRUST_300001_SM_1000_NS6system6detail10sequential3seqE,(_ZN34_INTERNAL_40b81703_4_k_cu_eff2a89b6thrust24THRUST_300001_SM_1000_NS12placeholders2_9E - _ZN34_INTERNAL_40b81703_4_k_cu_eff2a89b6thrust24THRUST_300001_SM_1000_NS6system6detail10sequential3seqE)
_ZN34_INTERNAL_40b81703_4_k_cu_eff2a89b6thrust24THRUST_300001_SM_1000_NS6system6detail10sequential3seqE:
	.zero		1
	.type		_ZN34_INTERNAL_40b81703_4_k_cu_eff2a89b6thrust24THRUST_300001_SM_1000_NS12placeholders2_9E,@object
	.size		_ZN34_INTERNAL_40b81703_4_k_cu_eff2a89b6thrust24THRUST_300001_SM_1000_NS12placeholders2_9E,(_ZN34_INTERNAL_40b81703_4_k_cu_eff2a89b4cuda3std3__419piecewise_constructE - _ZN34_INTERNAL_40b81703_4_k_cu_eff2a89b6thrust24THRUST_300001_SM_1000_NS12placeholders2_9E)
_ZN34_INTERNAL_40b81703_4_k_cu_eff2a89b6thrust24THRUST_300001_SM_1000_NS12placeholders2_9E:
	.zero		1
	.type		_ZN34_INTERNAL_40b81703_4_k_cu_eff2a89b4cuda3std3__419piecewise_constructE,@object
	.size		_ZN34_INTERNAL_40b81703_4_k_cu_eff2a89b4cuda3std3__419piecewise_constructE,(_ZN34_INTERNAL_40b81703_4_k_cu_eff2a89b4cuda3std6ranges3__45__cpo5cdataE - _ZN34_INTERNAL_40b81703_4_k_cu_eff2a89b4cuda3std3__419piecewise_constructE)
_ZN34_INTERNAL_40b81703_4_k_cu_eff2a89b4cuda3std3__419piecewise_constructE:
	.zero		1
	.type		_ZN34_INTERNAL_40b81703_4_k_cu_eff2a89b4cuda3std6ranges3__45__cpo5cdataE,@object
	.size		_ZN34_INTERNAL_40b81703_4_k_cu_eff2a89b4cuda3std6ranges3__45__cpo5cdataE,(_ZN34_INTERNAL_40b81703_4_k_cu_eff2a89b6thrust24THRUST_300001_SM_1000_NS12placeholders2_1E - _ZN34_INTERNAL_40b81703_4_k_cu_eff2a89b4cuda3std6ranges3__45__cpo5cdataE)
_ZN34_INTERNAL_40b81703_4_k_cu_eff2a89b4cuda3std6ranges3__45__cpo5cdataE:
	.zero		1
	.type		_ZN34_INTERNAL_40b81703_4_k_cu_eff2a89b6thrust24THRUST_300001_SM_1000_NS12placeholders2_1E,@object
	.size		_ZN34_INTERNAL_40b81703_4_k_cu_eff2a89b6thrust24THRUST_300001_SM_1000_NS12placeholders2_1E,(_ZN34_INTERNAL_40b81703_4_k_cu_eff2a89b4cuda3std3__45__cpo3endE - _ZN34_INTERNAL_40b81703_4_k_cu_eff2a89b6thrust24THRUST_300001_SM_1000_NS12placeholders2_1E)
_ZN34_INTERNAL_40b81703_4_k_cu_eff2a89b6thrust24THRUST_300001_SM_1000_NS12placeholders2_1E:
	.zero		1
	.type		_ZN34_INTERNAL_40b81703_4_k_cu_eff2a89b4cuda3std3__45__cpo3endE,@object
	.size		_ZN34_INTERNAL_40b81703_4_k_cu_eff2a89b4cuda3std3__45__cpo3endE,(_ZN34_INTERNAL_40b81703_4_k_cu_eff2a89b4cuda3std6ranges3__45__cpo3endE - _ZN34_INTERNAL_40b81703_4_k_cu_eff2a89b4cuda3std3__45__cpo3endE)
_ZN34_INTERNAL_40b81703_4_k_cu_eff2a89b4cuda3std3__45__cpo3endE:
	.zero		1
	.type		_ZN34_INTERNAL_40b81703_4_k_cu_eff2a89b4cuda3std6ranges3__45__cpo3endE,@object
	.size		_ZN34_INTERNAL_40b81703_4_k_cu_eff2a89b4cuda3std6ranges3__45__cpo3endE,(_ZN34_INTERNAL_40b81703_4_k_cu_eff2a89b6thrust24THRUST_300001_SM_1000_NS12placeholders2_5E - _ZN34_INTERNAL_40b81703_4_k_cu_eff2a89b4cuda3std6ranges3__45__cpo3endE)
_ZN34_INTERNAL_40b81703_4_k_cu_eff2a89b4cuda3std6ranges3__45__cpo3endE:
	.zero		1
	.type		_ZN34_INTERNAL_40b81703_4_k_cu_eff2a89b6thrust24THRUST_300001_SM_1000_NS12placeholders2_5E,@object
	.size		_ZN34_INTERNAL_40b81703_4_k_cu_eff2a89b6thrust24THRUST_300001_SM_1000_NS12placeholders2_5E,(_ZN34_INTERNAL_40b81703_4_k_cu_eff2a89b4cuda3std3__45__cpo4rendE - _ZN34_INTERNAL_40b81703_4_k_cu_eff2a89b6thrust24THRUST_300001_SM_1000_NS12placeholders2_5E)
_ZN34_INTERNAL_40b81703_4_k_cu_eff2a89b6thrust24THRUST_300001_SM_1000_NS12placeholders2_5E:
	.zero		1
	.type		_ZN34_INTERNAL_40b81703_4_k_cu_eff2a89b4cuda3std3__45__cpo4rendE,@object
	.size		_ZN34_INTERNAL_40b81703_4_k_cu_eff2a89b4cuda3std3__45__cpo4rendE,(_ZN34_INTERNAL_40b81703_4_k_cu_eff2a89b4cuda3std6ranges3__45__cpo9iter_swapE - _ZN34_INTERNAL_40b81703_4_k_cu_eff2a89b4cuda3std3__45__cpo4rendE)
_ZN34_INTERNAL_40b81703_4_k_cu_eff2a89b4cuda3std3__45__cpo4rendE:
	.zero		1
	.type		_ZN34_INTERNAL_40b81703_4_k_cu_eff2a89b4cuda3std6ranges3__45__cpo9iter_swapE,@object
	.size		_ZN34_INTERNAL_40b81703_4_k_cu_eff2a89b4cuda3std6ranges3__45__cpo9iter_swapE,(_ZN34_INTERNAL_40b81703_4_k_cu_eff2a89b4cuda3std3__48unexpectE - _ZN34_INTERNAL_40b81703_4_k_cu_eff2a89b4cuda3std6ranges3__45__cpo9iter_swapE)
_ZN34_INTERNAL_40b81703_4_k_cu_eff2a89b4cuda3std6ranges3__45__cpo9iter_swapE:
	.zero		1
	.type		_ZN34_INTERNAL_40b81703_4_k_cu_eff2a89b4cuda3std3__48unexpectE,@object
	.size		_ZN34_INTERNAL_40b81703_4_k_cu_eff2a89b4cuda3std3__48unexpectE,(_ZN34_INTERNAL_40b81703_4_k_cu_eff2a89b6thrust24THRUST_300001_SM_1000_NS8cuda_cub3parE - _ZN34_INTERNAL_40b81703_4_k_cu_eff2a89b4cuda3std3__48unexpectE)
_ZN34_INTERNAL_40b81703_4_k_cu_eff2a89b4cuda3std3__48unexpectE:
	.zero		1
	.type		_ZN34_INTERNAL_40b81703_4_k_cu_eff2a89b6thrust24THRUST_300001_SM_1000_NS8cuda_cub3parE,@object
	.size		_ZN34_INTERNAL_40b81703_4_k_cu_eff2a89b6thrust24THRUST_300001_SM_1000_NS8cuda_cub3parE,(.L_29 - _ZN34_INTERNAL_40b81703_4_k_cu_eff2a89b6thrust24THRUST_300001_SM_1000_NS8cuda_cub3parE)
_ZN34_INTERNAL_40b81703_4_k_cu_eff2a89b6thrust24THRUST_300001_SM_1000_NS8cuda_cub3parE:
	.zero		1
.L_29:


//--------------------- .nv.shared._Z21computeVarianceKernelPKdidPd --------------------------
	.section	.nv.shared._Z21computeVarianceKernelPKdidPd,"aw",@nobits
	.sectionflags	@""
	.align	16
	.zero		1024


//--------------------- .nv.shared._Z17computeMeanKernelPKdiPd --------------------------
	.section	.nv.shared._Z17computeMeanKernelPKdiPd,"aw",@nobits
	.sectionflags	@""
	.align	16
	.zero		1024


//--------------------- .nv.shared._Z16computeResKernelPKdiiPd --------------------------
	.section	.nv.shared._Z16computeResKernelPKdiiPd,"aw",@nobits
	.sectionflags	@""
	.align	16
	.zero		1024


//--------------------- .nv.shared._Z14nanCheckKernelPKdiPi --------------------------
	.section	.nv.shared._Z14nanCheckKernelPKdiPi,"aw",@nobits
	.sectionflags	@""
	.align	16
	.zero		1024


//--------------------- .nv.shared._Z17normalizeAutocorrPdi --------------------------
	.section	.nv.shared._Z17normalizeAutocorrPdi,"aw",@nobits
	.sectionflags	@""
	.align	16
	.zero		1024


//--------------------- .nv.shared._Z24complexConjugateMultiplyP7double2i --------------------------
	.section	.nv.shared._Z24complexConjugateMultiplyP7double2i,"aw",@nobits
	.sectionflags	@""
	.align	16
	.zero		1024


//--------------------- .nv.shared._Z14reduceMinIndexPii --------------------------
	.section	.nv.shared._Z14reduceMinIndexPii,"aw",@nobits
	.sectionflags	@""
	.align	16
	.zero		1024


//--------------------- .nv.shared._Z26findPotentialZeroCrossingsPKdPiii --------------------------
	.section	.nv.shared._Z26findPotentialZeroCrossingsPKdPiii,"aw",@nobits
	.sectionflags	@""
	.align	16
	.zero		1024


//--------------------- .nv.constant0._ZN3cub18CUB_300001_SM_10006detail11EmptyKernelIvEEvv --------------------------
	.section	.nv.constant0._ZN3cub18CUB_300001_SM_10006detail11EmptyKernelIvEEvv,"a",@progbits
	.sectionflags	@""
	.align	4
.nv.constant0._ZN3cub18CUB_300001_SM_10006detail11EmptyKernelIvEEvv:
	.zero		896


//--------------------- .nv.constant0._Z21computeVarianceKernelPKdidPd --------------------------
	.section	.nv.constant0._Z21computeVarianceKernelPKdidPd,"a",@progbits
	.sectionflags	@""
	.align	4
.nv.constant0._Z21computeVarianceKernelPKdidPd:
	.zero		928


//--------------------- .nv.constant0._Z17computeMeanKernelPKdiPd --------------------------
	.section	.nv.constant0._Z17computeMeanKernelPKdiPd,"a",@progbits
	.sectionflags	@""
	.align	4
.nv.constant0._Z17computeMeanKernelPKdiPd:
	.zero		920


//--------------------- .nv.constant0._Z16computeResKernelPKdiiPd --------------------------
	.section	.nv.constant0._Z16computeResKernelPKdiiPd,"a",@progbits
	.sectionflags	@""
	.align	4
.nv.constant0._Z16computeResKernelPKdiiPd:
	.zero		920


//--------------------- .nv.constant0._Z14nanCheckKernelPKdiPi --------------------------
	.section	.nv.constant0._Z14nanCheckKernelPKdiPi,"a",@progbits
	.sectionflags	@""
	.align	4
.nv.constant0._Z14nanCheckKernelPKdiPi:
	.zero		920


//--------------------- .nv.constant0._Z17normalizeAutocorrPdi --------------------------
	.section	.nv.constant0._Z17normalizeAutocorrPdi,"a",@progbits
	.sectionflags	@""
	.align	4
.nv.constant0._Z17normalizeAutocorrPdi:
	.zero		908


//--------------------- .nv.constant0._Z24complexConjugateMultiplyP7double2i --------------------------
	.section	.nv.constant0._Z24complexConjugateMultiplyP7double2i,"a",@progbits
	.sectionflags	@""
	.align	4
.nv.constant0._Z24complexConjugateMultiplyP7double2i:
	.zero		908


//--------------------- .nv.constant0._Z14reduceMinIndexPii --------------------------
	.section	.nv.constant0._Z14reduceMinIndexPii,"a",@progbits
	.sectionflags	@""
	.align	4
.nv.constant0._Z14reduceMinIndexPii:
	.zero		908


//--------------------- .nv.constant0._Z26findPotentialZeroCrossingsPKdPiii --------------------------
	.section	.nv.constant0._Z26findPotentialZeroCrossingsPKdPiii,"a",@progbits
	.sectionflags	@""
	.align	4
.nv.constant0._Z26findPotentialZeroCrossingsPKdPiii:
	.zero		920


//--------------------- SYMBOLS --------------------------

	.type		.nv.reservedSmem.offset0,@object
	.size		.nv.reservedSmem.offset0,0x4
	.type		.nv.reservedSmem.cap,@object
	.size		.nv.reservedSmem.cap,0x4
